//
// Generated by NVIDIA NVVM Compiler
//
// Compiler Build ID: CL-36424714
// Cuda compilation tools, release 13.0, V13.0.88
// Based on NVVM 20.0.0
//

.version 9.0
.target sm_100
.address_size 64

	// .globl	copy_strided_bf16

.visible .entry copy_strided_bf16(
	.param .u64 copy_strided_bf16_param_0,
	.param .u32 copy_strided_bf16_param_1,
	.param .u64 .ptr .align 1 copy_strided_bf16_param_2,
	.param .u32 copy_strided_bf16_param_3,
	.param .u64 .ptr .align 1 copy_strided_bf16_param_4,
	.param .u64 .ptr .align 1 copy_strided_bf16_param_5
)
{
	.reg .pred 	%p<26>;
	.reg .b16 	%rs<2>;
	.reg .b32 	%r<198>;
	.reg .b64 	%rd<241>;

	ld.param.u64 	%rd129, [copy_strided_bf16_param_0];
	ld.param.u32 	%r47, [copy_strided_bf16_param_1];
	ld.param.u64 	%rd130, [copy_strided_bf16_param_2];
	ld.param.u32 	%r48, [copy_strided_bf16_param_3];
	ld.param.u64 	%rd127, [copy_strided_bf16_param_4];
	ld.param.u64 	%rd128, [copy_strided_bf16_param_5];
	cvta.to.global.u64 	%rd1, %rd130;
	mov.u32 	%r49, %ctaid.x;
	mov.u32 	%r50, %ntid.x;
	mov.u32 	%r51, %tid.x;
	mad.lo.s32 	%r187, %r49, %r50, %r51;
	cvt.u64.u32 	%rd2, %r187;
	setp.le.u64 	%p1, %rd129, %rd2;
	@%p1 bra 	$L__BB0_59;
	setp.eq.s32 	%p2, %r47, 0;
	mov.b32 	%r197, 0;
	@%p2 bra 	$L__BB0_58;
	and.b32  	%r2, %r47, 7;
	setp.lt.u32 	%p3, %r47, 8;
	mov.b32 	%r190, 0;
	mov.u32 	%r197, %r190;
	@%p3 bra 	$L__BB0_29;
	and.b32  	%r190, %r47, -8;
	add.s32 	%r182, %r47, -4;
	neg.s32 	%r181, %r190;
	mov.b32 	%r197, 0;
	mul.wide.u32 	%rd12, %r47, 8;
$L__BB0_4:
	.pragma "nounroll";
	add.s32 	%r56, %r182, 3;
	cvt.u64.u32 	%rd3, %r187;
	mul.wide.u32 	%rd131, %r56, 8;
	add.s64 	%rd4, %rd1, %rd131;
	ld.global.u64 	%rd5, [%rd4];
	and.b64  	%rd132, %rd5, -4294967296;
	setp.ne.s64 	%p4, %rd132, 0;
	@%p4 bra 	$L__BB0_6;
	cvt.u32.u64 	%r57, %rd5;
	cvt.u32.u64 	%r58, %rd3;
	div.u32 	%r59, %r58, %r57;
	mul.lo.s32 	%r60, %r59, %r57;
	sub.s32 	%r61, %r58, %r60;
	cvt.u64.u32 	%rd212, %r59;
	cvt.u64.u32 	%rd213, %r61;
	bra.uni 	$L__BB0_7;
$L__BB0_6:
	div.u64 	%rd212, %rd3, %rd5;
	mul.lo.s64 	%rd133, %rd212, %rd5;
	sub.s64 	%rd213, %rd3, %rd133;
$L__BB0_7:
	add.s64 	%rd134, %rd4, %rd12;
	ld.global.u64 	%rd135, [%rd134];
	cvt.u32.u64 	%r62, %rd135;
	cvt.u32.u64 	%r63, %rd213;
	mad.lo.s32 	%r10, %r62, %r63, %r197;
	add.s32 	%r64, %r182, 2;
	mul.wide.u32 	%rd136, %r64, 8;
	add.s64 	%rd13, %rd1, %rd136;
	ld.global.u64 	%rd14, [%rd13];
	and.b64  	%rd137, %rd14, -4294967296;
	setp.ne.s64 	%p5, %rd137, 0;
	@%p5 bra 	$L__BB0_9;
	cvt.u32.u64 	%r65, %rd14;
	cvt.u32.u64 	%r66, %rd212;
	div.u32 	%r67, %r66, %r65;
	mul.lo.s32 	%r68, %r67, %r65;
	sub.s32 	%r69, %r66, %r68;
	cvt.u64.u32 	%rd214, %r67;
	cvt.u64.u32 	%rd215, %r69;
	bra.uni 	$L__BB0_10;
$L__BB0_9:
	div.u64 	%rd214, %rd212, %rd14;
	mul.lo.s64 	%rd138, %rd214, %rd14;
	sub.s64 	%rd215, %rd212, %rd138;
$L__BB0_10:
	add.s64 	%rd139, %rd13, %rd12;
	ld.global.u64 	%rd140, [%rd139];
	cvt.u32.u64 	%r70, %rd140;
	cvt.u32.u64 	%r71, %rd215;
	mad.lo.s32 	%r11, %r70, %r71, %r10;
	add.s32 	%r72, %r182, 1;
	mul.wide.u32 	%rd141, %r72, 8;
	add.s64 	%rd21, %rd1, %rd141;
	ld.global.u64 	%rd22, [%rd21];
	and.b64  	%rd142, %rd22, -4294967296;
	setp.ne.s64 	%p6, %rd142, 0;
	@%p6 bra 	$L__BB0_12;
	cvt.u32.u64 	%r73, %rd22;
	cvt.u32.u64 	%r74, %rd214;
	div.u32 	%r75, %r74, %r73;
	mul.lo.s32 	%r76, %r75, %r73;
	sub.s32 	%r77, %r74, %r76;
	cvt.u64.u32 	%rd216, %r75;
	cvt.u64.u32 	%rd217, %r77;
	bra.uni 	$L__BB0_13;
$L__BB0_12:
	div.u64 	%rd216, %rd214, %rd22;
	mul.lo.s64 	%rd143, %rd216, %rd22;
	sub.s64 	%rd217, %rd214, %rd143;
$L__BB0_13:
	add.s64 	%rd144, %rd21, %rd12;
	ld.global.u64 	%rd145, [%rd144];
	cvt.u32.u64 	%r78, %rd145;
	cvt.u32.u64 	%r79, %rd217;
	mad.lo.s32 	%r12, %r78, %r79, %r11;
	mul.wide.u32 	%rd146, %r182, 8;
	add.s64 	%rd29, %rd1, %rd146;
	ld.global.u64 	%rd30, [%rd29];
	and.b64  	%rd147, %rd30, -4294967296;
	setp.ne.s64 	%p7, %rd147, 0;
	@%p7 bra 	$L__BB0_15;
	cvt.u32.u64 	%r80, %rd30;
	cvt.u32.u64 	%r81, %rd216;
	div.u32 	%r82, %r81, %r80;
	mul.lo.s32 	%r83, %r82, %r80;
	sub.s32 	%r84, %r81, %r83;
	cvt.u64.u32 	%rd218, %r82;
	cvt.u64.u32 	%rd219, %r84;
	bra.uni 	$L__BB0_16;
$L__BB0_15:
	div.u64 	%rd218, %rd216, %rd30;
	mul.lo.s64 	%rd148, %rd218, %rd30;
	sub.s64 	%rd219, %rd216, %rd148;
$L__BB0_16:
	add.s64 	%rd149, %rd29, %rd12;
	ld.global.u64 	%rd150, [%rd149];
	cvt.u32.u64 	%r85, %rd150;
	cvt.u32.u64 	%r86, %rd219;
	mad.lo.s32 	%r13, %r85, %r86, %r12;
	add.s32 	%r87, %r182, -1;
	mul.wide.u32 	%rd151, %r87, 8;
	add.s64 	%rd37, %rd1, %rd151;
	ld.global.u64 	%rd38, [%rd37];
	and.b64  	%rd152, %rd38, -4294967296;
	setp.ne.s64 	%p8, %rd152, 0;
	@%p8 bra 	$L__BB0_18;
	cvt.u32.u64 	%r88, %rd38;
	cvt.u32.u64 	%r89, %rd218;
	div.u32 	%r90, %r89, %r88;
	mul.lo.s32 	%r91, %r90, %r88;
	sub.s32 	%r92, %r89, %r91;
	cvt.u64.u32 	%rd220, %r90;
	cvt.u64.u32 	%rd221, %r92;
	bra.uni 	$L__BB0_19;
$L__BB0_18:
	div.u64 	%rd220, %rd218, %rd38;
	mul.lo.s64 	%rd153, %rd220, %rd38;
	sub.s64 	%rd221, %rd218, %rd153;
$L__BB0_19:
	add.s64 	%rd154, %rd37, %rd12;
	ld.global.u64 	%rd155, [%rd154];
	cvt.u32.u64 	%r93, %rd155;
	cvt.u32.u64 	%r94, %rd221;
	mad.lo.s32 	%r14, %r93, %r94, %r13;
	add.s32 	%r95, %r182, -2;
	mul.wide.u32 	%rd156, %r95, 8;
	add.s64 	%rd45, %rd1, %rd156;
	ld.global.u64 	%rd46, [%rd45];
	and.b64  	%rd157, %rd46, -4294967296;
	setp.ne.s64 	%p9, %rd157, 0;
	@%p9 bra 	$L__BB0_21;
	cvt.u32.u64 	%r96, %rd46;
	cvt.u32.u64 	%r97, %rd220;
	div.u32 	%r98, %r97, %r96;
	mul.lo.s32 	%r99, %r98, %r96;
	sub.s32 	%r100, %r97, %r99;
	cvt.u64.u32 	%rd222, %r98;
	cvt.u64.u32 	%rd223, %r100;
	bra.uni 	$L__BB0_22;
$L__BB0_21:
	div.u64 	%rd222, %rd220, %rd46;
	mul.lo.s64 	%rd158, %rd222, %rd46;
	sub.s64 	%rd223, %rd220, %rd158;
$L__BB0_22:
	add.s64 	%rd159, %rd45, %rd12;
	ld.global.u64 	%rd160, [%rd159];
	cvt.u32.u64 	%r101, %rd160;
	cvt.u32.u64 	%r102, %rd223;
	mad.lo.s32 	%r15, %r101, %r102, %r14;
	add.s32 	%r103, %r182, -3;
	mul.wide.u32 	%rd161, %r103, 8;
	add.s64 	%rd53, %rd1, %rd161;
	ld.global.u64 	%rd54, [%rd53];
	and.b64  	%rd162, %rd54, -4294967296;
	setp.ne.s64 	%p10, %rd162, 0;
	@%p10 bra 	$L__BB0_24;
	cvt.u32.u64 	%r104, %rd54;
	cvt.u32.u64 	%r105, %rd222;
	div.u32 	%r106, %r105, %r104;
	mul.lo.s32 	%r107, %r106, %r104;
	sub.s32 	%r108, %r105, %r107;
	cvt.u64.u32 	%rd224, %r106;
	cvt.u64.u32 	%rd225, %r108;
	bra.uni 	$L__BB0_25;
$L__BB0_24:
	div.u64 	%rd224, %rd222, %rd54;
	mul.lo.s64 	%rd163, %rd224, %rd54;
	sub.s64 	%rd225, %rd222, %rd163;
$L__BB0_25:
	add.s64 	%rd164, %rd53, %rd12;
	ld.global.u64 	%rd165, [%rd164];
	cvt.u32.u64 	%r109, %rd165;
	cvt.u32.u64 	%r110, %rd225;
	mad.lo.s32 	%r16, %r109, %r110, %r15;
	add.s32 	%r111, %r182, -4;
	mul.wide.u32 	%rd166, %r111, 8;
	add.s64 	%rd61, %rd1, %rd166;
	ld.global.u64 	%rd62, [%rd61];
	and.b64  	%rd167, %rd62, -4294967296;
	setp.ne.s64 	%p11, %rd167, 0;
	@%p11 bra 	$L__BB0_27;
	cvt.u32.u64 	%r112, %rd62;
	cvt.u32.u64 	%r113, %rd224;
	div.u32 	%r114, %r113, %r112;
	mul.lo.s32 	%r115, %r114, %r112;
	sub.s32 	%r116, %r113, %r115;
	cvt.u64.u32 	%rd226, %r114;
	cvt.u64.u32 	%rd227, %r116;
	bra.uni 	$L__BB0_28;
$L__BB0_27:
	div.u64 	%rd226, %rd224, %rd62;
	mul.lo.s64 	%rd168, %rd226, %rd62;
	sub.s64 	%rd227, %rd224, %rd168;
$L__BB0_28:
	add.s64 	%rd169, %rd61, %rd12;
	ld.global.u64 	%rd170, [%rd169];
	cvt.u32.u64 	%r117, %rd170;
	cvt.u32.u64 	%r118, %rd227;
	mad.lo.s32 	%r197, %r117, %r118, %r16;
	cvt.u32.u64 	%r187, %rd226;
	add.s32 	%r182, %r182, -8;
	add.s32 	%r181, %r181, 8;
	setp.ne.s32 	%p12, %r181, 0;
	@%p12 bra 	$L__BB0_4;
$L__BB0_29:
	setp.eq.s32 	%p13, %r2, 0;
	@%p13 bra 	$L__BB0_58;
	and.b32  	%r25, %r47, 3;
	setp.lt.u32 	%p14, %r2, 4;
	@%p14 bra 	$L__BB0_44;
	not.b32 	%r120, %r190;
	add.s32 	%r121, %r47, %r120;
	cvt.u64.u32 	%rd69, %r187;
	mul.wide.u32 	%rd171, %r121, 8;
	add.s64 	%rd70, %rd1, %rd171;
	ld.global.u64 	%rd71, [%rd70];
	and.b64  	%rd172, %rd71, -4294967296;
	setp.ne.s64 	%p15, %rd172, 0;
	@%p15 bra 	$L__BB0_33;
	cvt.u32.u64 	%r122, %rd71;
	cvt.u32.u64 	%r123, %rd69;
	div.u32 	%r124, %r123, %r122;
	mul.lo.s32 	%r125, %r124, %r122;
	sub.s32 	%r126, %r123, %r125;
	cvt.u64.u32 	%rd228, %r124;
	cvt.u64.u32 	%rd229, %r126;
	bra.uni 	$L__BB0_34;
$L__BB0_33:
	div.u64 	%rd228, %rd69, %rd71;
	mul.lo.s64 	%rd173, %rd228, %rd71;
	sub.s64 	%rd229, %rd69, %rd173;
$L__BB0_34:
	mul.wide.u32 	%rd78, %r47, 8;
	add.s64 	%rd174, %rd70, %rd78;
	ld.global.u64 	%rd175, [%rd174];
	cvt.u32.u64 	%r127, %rd175;
	cvt.u32.u64 	%r128, %rd229;
	mad.lo.s32 	%r26, %r127, %r128, %r197;
	sub.s32 	%r27, %r47, %r190;
	add.s32 	%r129, %r27, -2;
	mul.wide.u32 	%rd176, %r129, 8;
	add.s64 	%rd79, %rd1, %rd176;
	ld.global.u64 	%rd80, [%rd79];
	and.b64  	%rd177, %rd80, -4294967296;
	setp.ne.s64 	%p16, %rd177, 0;
	@%p16 bra 	$L__BB0_36;
	cvt.u32.u64 	%r130, %rd80;
	cvt.u32.u64 	%r131, %rd228;
	div.u32 	%r132, %r131, %r130;
	mul.lo.s32 	%r133, %r132, %r130;
	sub.s32 	%r134, %r131, %r133;
	cvt.u64.u32 	%rd230, %r132;
	cvt.u64.u32 	%rd231, %r134;
	bra.uni 	$L__BB0_37;
$L__BB0_36:
	div.u64 	%rd230, %rd228, %rd80;
	mul.lo.s64 	%rd178, %rd230, %rd80;
	sub.s64 	%rd231, %rd228, %rd178;
$L__BB0_37:
	add.s64 	%rd179, %rd79, %rd78;
	ld.global.u64 	%rd180, [%rd179];
	cvt.u32.u64 	%r135, %rd180;
	cvt.u32.u64 	%r136, %rd231;
	mad.lo.s32 	%r28, %r135, %r136, %r26;
	add.s32 	%r137, %r27, -3;
	mul.wide.u32 	%rd181, %r137, 8;
	add.s64 	%rd87, %rd1, %rd181;
	ld.global.u64 	%rd88, [%rd87];
	and.b64  	%rd182, %rd88, -4294967296;
	setp.ne.s64 	%p17, %rd182, 0;
	@%p17 bra 	$L__BB0_39;
	cvt.u32.u64 	%r138, %rd88;
	cvt.u32.u64 	%r139, %rd230;
	div.u32 	%r140, %r139, %r138;
	mul.lo.s32 	%r141, %r140, %r138;
	sub.s32 	%r142, %r139, %r141;
	cvt.u64.u32 	%rd232, %r140;
	cvt.u64.u32 	%rd233, %r142;
	bra.uni 	$L__BB0_40;
$L__BB0_39:
	div.u64 	%rd232, %rd230, %rd88;
	mul.lo.s64 	%rd183, %rd232, %rd88;
	sub.s64 	%rd233, %rd230, %rd183;
$L__BB0_40:
	add.s64 	%rd184, %rd87, %rd78;
	ld.global.u64 	%rd185, [%rd184];
	cvt.u32.u64 	%r143, %rd185;
	cvt.u32.u64 	%r144, %rd233;
	mad.lo.s32 	%r29, %r143, %r144, %r28;
	add.s32 	%r145, %r27, -4;
	mul.wide.u32 	%rd186, %r145, 8;
	add.s64 	%rd95, %rd1, %rd186;
	ld.global.u64 	%rd96, [%rd95];
	and.b64  	%rd187, %rd96, -4294967296;
	setp.ne.s64 	%p18, %rd187, 0;
	@%p18 bra 	$L__BB0_42;
	cvt.u32.u64 	%r146, %rd96;
	cvt.u32.u64 	%r147, %rd232;
	div.u32 	%r148, %r147, %r146;
	mul.lo.s32 	%r149, %r148, %r146;
	sub.s32 	%r150, %r147, %r149;
	cvt.u64.u32 	%rd234, %r148;
	cvt.u64.u32 	%rd235, %r150;
	bra.uni 	$L__BB0_43;
$L__BB0_42:
	div.u64 	%rd234, %rd232, %rd96;
	mul.lo.s64 	%rd188, %rd234, %rd96;
	sub.s64 	%rd235, %rd232, %rd188;
$L__BB0_43:
	add.s64 	%rd189, %rd95, %rd78;
	ld.global.u64 	%rd190, [%rd189];
	cvt.u32.u64 	%r151, %rd190;
	cvt.u32.u64 	%r152, %rd235;
	mad.lo.s32 	%r197, %r151, %r152, %r29;
	cvt.u32.u64 	%r187, %rd234;
	add.s32 	%r190, %r190, 4;
$L__BB0_44:
	setp.eq.s32 	%p19, %r25, 0;
	@%p19 bra 	$L__BB0_58;
	setp.eq.s32 	%p20, %r25, 1;
	@%p20 bra 	$L__BB0_53;
	not.b32 	%r154, %r190;
	add.s32 	%r155, %r47, %r154;
	cvt.u64.u32 	%rd103, %r187;
	mul.wide.u32 	%rd191, %r155, 8;
	add.s64 	%rd104, %rd1, %rd191;
	ld.global.u64 	%rd105, [%rd104];
	and.b64  	%rd192, %rd105, -4294967296;
	setp.ne.s64 	%p21, %rd192, 0;
	@%p21 bra 	$L__BB0_48;
	cvt.u32.u64 	%r156, %rd105;
	cvt.u32.u64 	%r157, %rd103;
	div.u32 	%r158, %r157, %r156;
	mul.lo.s32 	%r159, %r158, %r156;
	sub.s32 	%r160, %r157, %r159;
	cvt.u64.u32 	%rd236, %r158;
	cvt.u64.u32 	%rd237, %r160;
	bra.uni 	$L__BB0_49;
$L__BB0_48:
	div.u64 	%rd236, %rd103, %rd105;
	mul.lo.s64 	%rd193, %rd236, %rd105;
	sub.s64 	%rd237, %rd103, %rd193;
$L__BB0_49:
	mul.wide.u32 	%rd112, %r47, 8;
	add.s64 	%rd194, %rd104, %rd112;
	ld.global.u64 	%rd195, [%rd194];
	cvt.u32.u64 	%r161, %rd195;
	cvt.u32.u64 	%r162, %rd237;
	mad.lo.s32 	%r37, %r161, %r162, %r197;
	sub.s32 	%r163, %r47, %r190;
	add.s32 	%r164, %r163, -2;
	mul.wide.u32 	%rd196, %r164, 8;
	add.s64 	%rd113, %rd1, %rd196;
	ld.global.u64 	%rd114, [%rd113];
	and.b64  	%rd197, %rd114, -4294967296;
	setp.ne.s64 	%p22, %rd197, 0;
	@%p22 bra 	$L__BB0_51;
	cvt.u32.u64 	%r165, %rd114;
	cvt.u32.u64 	%r166, %rd236;
	div.u32 	%r167, %r166, %r165;
	mul.lo.s32 	%r168, %r167, %r165;
	sub.s32 	%r169, %r166, %r168;
	cvt.u64.u32 	%rd238, %r167;
	cvt.u64.u32 	%rd239, %r169;
	bra.uni 	$L__BB0_52;
$L__BB0_51:
	div.u64 	%rd238, %rd236, %rd114;
	mul.lo.s64 	%rd198, %rd238, %rd114;
	sub.s64 	%rd239, %rd236, %rd198;
$L__BB0_52:
	add.s64 	%rd199, %rd113, %rd112;
	ld.global.u64 	%rd200, [%rd199];
	cvt.u32.u64 	%r170, %rd200;
	cvt.u32.u64 	%r171, %rd239;
	mad.lo.s32 	%r197, %r170, %r171, %r37;
	cvt.u32.u64 	%r187, %rd238;
	add.s32 	%r190, %r190, 2;
$L__BB0_53:
	and.b32  	%r172, %r47, 1;
	setp.eq.b32 	%p23, %r172, 1;
	not.pred 	%p24, %p23;
	@%p24 bra 	$L__BB0_58;
	not.b32 	%r173, %r190;
	add.s32 	%r174, %r47, %r173;
	cvt.u64.u32 	%rd121, %r187;
	mul.wide.u32 	%rd201, %r174, 8;
	add.s64 	%rd122, %rd1, %rd201;
	ld.global.u64 	%rd123, [%rd122];
	and.b64  	%rd202, %rd123, -4294967296;
	setp.ne.s64 	%p25, %rd202, 0;
	@%p25 bra 	$L__BB0_56;
	cvt.u32.u64 	%r175, %rd123;
	cvt.u32.u64 	%r176, %rd121;
	rem.u32 	%r177, %r176, %r175;
	cvt.u64.u32 	%rd240, %r177;
	bra.uni 	$L__BB0_57;
$L__BB0_56:
	rem.u64 	%rd240, %rd121, %rd123;
$L__BB0_57:
	mul.wide.u32 	%rd203, %r47, 8;
	add.s64 	%rd204, %rd122, %rd203;
	ld.global.u64 	%rd205, [%rd204];
	cvt.u32.u64 	%r178, %rd205;
	cvt.u32.u64 	%r179, %rd240;
	mad.lo.s32 	%r197, %r178, %r179, %r197;
$L__BB0_58:
	add.s32 	%r180, %r197, %r48;
	cvta.to.global.u64 	%rd206, %rd128;
	shl.b64 	%rd207, %rd2, 1;
	add.s64 	%rd208, %rd206, %rd207;
	cvta.to.global.u64 	%rd209, %rd127;
	mul.wide.u32 	%rd210, %r180, 2;
	add.s64 	%rd211, %rd209, %rd210;
	ld.global.u16 	%rs1, [%rd211];
	st.global.u16 	[%rd208], %rs1;
$L__BB0_59:
	ret;

}
	// .globl	copy_strided_f16
.visible .entry copy_strided_f16(
	.param .u64 copy_strided_f16_param_0,
	.param .u32 copy_strided_f16_param_1,
	.param .u64 .ptr .align 1 copy_strided_f16_param_2,
	.param .u32 copy_strided_f16_param_3,
	.param .u64 .ptr .align 1 copy_strided_f16_param_4,
	.param .u64 .ptr .align 1 copy_strided_f16_param_5
)
{
	.reg .pred 	%p<26>;
	.reg .b16 	%rs<2>;
	.reg .b32 	%r<198>;
	.reg .b64 	%rd<241>;

	ld.param.u64 	%rd129, [copy_strided_f16_param_0];
	ld.param.u32 	%r47, [copy_strided_f16_param_1];
	ld.param.u64 	%rd130, [copy_strided_f16_param_2];
	ld.param.u32 	%r48, [copy_strided_f16_param_3];
	ld.param.u64 	%rd127, [copy_strided_f16_param_4];
	ld.param.u64 	%rd128, [copy_strided_f16_param_5];
	cvta.to.global.u64 	%rd1, %rd130;
	mov.u32 	%r49, %ctaid.x;
	mov.u32 	%r50, %ntid.x;
	mov.u32 	%r51, %tid.x;
	mad.lo.s32 	%r187, %r49, %r50, %r51;
	cvt.u64.u32 	%rd2, %r187;
	setp.le.u64 	%p1, %rd129, %rd2;
	@%p1 bra 	$L__BB1_59;
	setp.eq.s32 	%p2, %r47, 0;
	mov.b32 	%r197, 0;
	@%p2 bra 	$L__BB1_58;
	and.b32  	%r2, %r47, 7;
	setp.lt.u32 	%p3, %r47, 8;
	mov.b32 	%r190, 0;
	mov.u32 	%r197, %r190;
	@%p3 bra 	$L__BB1_29;
	and.b32  	%r190, %r47, -8;
	add.s32 	%r182, %r47, -4;
	neg.s32 	%r181, %r190;
	mov.b32 	%r197, 0;
	mul.wide.u32 	%rd12, %r47, 8;
$L__BB1_4:
	.pragma "nounroll";
	add.s32 	%r56, %r182, 3;
	cvt.u64.u32 	%rd3, %r187;
	mul.wide.u32 	%rd131, %r56, 8;
	add.s64 	%rd4, %rd1, %rd131;
	ld.global.u64 	%rd5, [%rd4];
	and.b64  	%rd132, %rd5, -4294967296;
	setp.ne.s64 	%p4, %rd132, 0;
	@%p4 bra 	$L__BB1_6;
	cvt.u32.u64 	%r57, %rd5;
	cvt.u32.u64 	%r58, %rd3;
	div.u32 	%r59, %r58, %r57;
	mul.lo.s32 	%r60, %r59, %r57;
	sub.s32 	%r61, %r58, %r60;
	cvt.u64.u32 	%rd212, %r59;
	cvt.u64.u32 	%rd213, %r61;
	bra.uni 	$L__BB1_7;
$L__BB1_6:
	div.u64 	%rd212, %rd3, %rd5;
	mul.lo.s64 	%rd133, %rd212, %rd5;
	sub.s64 	%rd213, %rd3, %rd133;
$L__BB1_7:
	add.s64 	%rd134, %rd4, %rd12;
	ld.global.u64 	%rd135, [%rd134];
	cvt.u32.u64 	%r62, %rd135;
	cvt.u32.u64 	%r63, %rd213;
	mad.lo.s32 	%r10, %r62, %r63, %r197;
	add.s32 	%r64, %r182, 2;
	mul.wide.u32 	%rd136, %r64, 8;
	add.s64 	%rd13, %rd1, %rd136;
	ld.global.u64 	%rd14, [%rd13];
	and.b64  	%rd137, %rd14, -4294967296;
	setp.ne.s64 	%p5, %rd137, 0;
	@%p5 bra 	$L__BB1_9;
	cvt.u32.u64 	%r65, %rd14;
	cvt.u32.u64 	%r66, %rd212;
	div.u32 	%r67, %r66, %r65;
	mul.lo.s32 	%r68, %r67, %r65;
	sub.s32 	%r69, %r66, %r68;
	cvt.u64.u32 	%rd214, %r67;
	cvt.u64.u32 	%rd215, %r69;
	bra.uni 	$L__BB1_10;
$L__BB1_9:
	div.u64 	%rd214, %rd212, %rd14;
	mul.lo.s64 	%rd138, %rd214, %rd14;
	sub.s64 	%rd215, %rd212, %rd138;
$L__BB1_10:
	add.s64 	%rd139, %rd13, %rd12;
	ld.global.u64 	%rd140, [%rd139];
	cvt.u32.u64 	%r70, %rd140;
	cvt.u32.u64 	%r71, %rd215;
	mad.lo.s32 	%r11, %r70, %r71, %r10;
	add.s32 	%r72, %r182, 1;
	mul.wide.u32 	%rd141, %r72, 8;
	add.s64 	%rd21, %rd1, %rd141;
	ld.global.u64 	%rd22, [%rd21];
	and.b64  	%rd142, %rd22, -4294967296;
	setp.ne.s64 	%p6, %rd142, 0;
	@%p6 bra 	$L__BB1_12;
	cvt.u32.u64 	%r73, %rd22;
	cvt.u32.u64 	%r74, %rd214;
	div.u32 	%r75, %r74, %r73;
	mul.lo.s32 	%r76, %r75, %r73;
	sub.s32 	%r77, %r74, %r76;
	cvt.u64.u32 	%rd216, %r75;
	cvt.u64.u32 	%rd217, %r77;
	bra.uni 	$L__BB1_13;
$L__BB1_12:
	div.u64 	%rd216, %rd214, %rd22;
	mul.lo.s64 	%rd143, %rd216, %rd22;
	sub.s64 	%rd217, %rd214, %rd143;
$L__BB1_13:
	add.s64 	%rd144, %rd21, %rd12;
	ld.global.u64 	%rd145, [%rd144];
	cvt.u32.u64 	%r78, %rd145;
	cvt.u32.u64 	%r79, %rd217;
	mad.lo.s32 	%r12, %r78, %r79, %r11;
	mul.wide.u32 	%rd146, %r182, 8;
	add.s64 	%rd29, %rd1, %rd146;
	ld.global.u64 	%rd30, [%rd29];
	and.b64  	%rd147, %rd30, -4294967296;
	setp.ne.s64 	%p7, %rd147, 0;
	@%p7 bra 	$L__BB1_15;
	cvt.u32.u64 	%r80, %rd30;
	cvt.u32.u64 	%r81, %rd216;
	div.u32 	%r82, %r81, %r80;
	mul.lo.s32 	%r83, %r82, %r80;
	sub.s32 	%r84, %r81, %r83;
	cvt.u64.u32 	%rd218, %r82;
	cvt.u64.u32 	%rd219, %r84;
	bra.uni 	$L__BB1_16;
$L__BB1_15:
	div.u64 	%rd218, %rd216, %rd30;
	mul.lo.s64 	%rd148, %rd218, %rd30;
	sub.s64 	%rd219, %rd216, %rd148;
$L__BB1_16:
	add.s64 	%rd149, %rd29, %rd12;
	ld.global.u64 	%rd150, [%rd149];
	cvt.u32.u64 	%r85, %rd150;
	cvt.u32.u64 	%r86, %rd219;
	mad.lo.s32 	%r13, %r85, %r86, %r12;
	add.s32 	%r87, %r182, -1;
	mul.wide.u32 	%rd151, %r87, 8;
	add.s64 	%rd37, %rd1, %rd151;
	ld.global.u64 	%rd38, [%rd37];
	and.b64  	%rd152, %rd38, -4294967296;
	setp.ne.s64 	%p8, %rd152, 0;
	@%p8 bra 	$L__BB1_18;
	cvt.u32.u64 	%r88, %rd38;
	cvt.u32.u64 	%r89, %rd218;
	div.u32 	%r90, %r89, %r88;
	mul.lo.s32 	%r91, %r90, %r88;
	sub.s32 	%r92, %r89, %r91;
	cvt.u64.u32 	%rd220, %r90;
	cvt.u64.u32 	%rd221, %r92;
	bra.uni 	$L__BB1_19;
$L__BB1_18:
	div.u64 	%rd220, %rd218, %rd38;
	mul.lo.s64 	%rd153, %rd220, %rd38;
	sub.s64 	%rd221, %rd218, %rd153;
$L__BB1_19:
	add.s64 	%rd154, %rd37, %rd12;
	ld.global.u64 	%rd155, [%rd154];
	cvt.u32.u64 	%r93, %rd155;
	cvt.u32.u64 	%r94, %rd221;
	mad.lo.s32 	%r14, %r93, %r94, %r13;
	add.s32 	%r95, %r182, -2;
	mul.wide.u32 	%rd156, %r95, 8;
	add.s64 	%rd45, %rd1, %rd156;
	ld.global.u64 	%rd46, [%rd45];
	and.b64  	%rd157, %rd46, -4294967296;
	setp.ne.s64 	%p9, %rd157, 0;
	@%p9 bra 	$L__BB1_21;
	cvt.u32.u64 	%r96, %rd46;
	cvt.u32.u64 	%r97, %rd220;
	div.u32 	%r98, %r97, %r96;
	mul.lo.s32 	%r99, %r98, %r96;
	sub.s32 	%r100, %r97, %r99;
	cvt.u64.u32 	%rd222, %r98;
	cvt.u64.u32 	%rd223, %r100;
	bra.uni 	$L__BB1_22;
$L__BB1_21:
	div.u64 	%rd222, %rd220, %rd46;
	mul.lo.s64 	%rd158, %rd222, %rd46;
	sub.s64 	%rd223, %rd220, %rd158;
$L__BB1_22:
	add.s64 	%rd159, %rd45, %rd12;
	ld.global.u64 	%rd160, [%rd159];
	cvt.u32.u64 	%r101, %rd160;
	cvt.u32.u64 	%r102, %rd223;
	mad.lo.s32 	%r15, %r101, %r102, %r14;
	add.s32 	%r103, %r182, -3;
	mul.wide.u32 	%rd161, %r103, 8;
	add.s64 	%rd53, %rd1, %rd161;
	ld.global.u64 	%rd54, [%rd53];
	and.b64  	%rd162, %rd54, -4294967296;
	setp.ne.s64 	%p10, %rd162, 0;
	@%p10 bra 	$L__BB1_24;
	cvt.u32.u64 	%r104, %rd54;
	cvt.u32.u64 	%r105, %rd222;
	div.u32 	%r106, %r105, %r104;
	mul.lo.s32 	%r107, %r106, %r104;
	sub.s32 	%r108, %r105, %r107;
	cvt.u64.u32 	%rd224, %r106;
	cvt.u64.u32 	%rd225, %r108;
	bra.uni 	$L__BB1_25;
$L__BB1_24:
	div.u64 	%rd224, %rd222, %rd54;
	mul.lo.s64 	%rd163, %rd224, %rd54;
	sub.s64 	%rd225, %rd222, %rd163;
$L__BB1_25:
	add.s64 	%rd164, %rd53, %rd12;
	ld.global.u64 	%rd165, [%rd164];
	cvt.u32.u64 	%r109, %rd165;
	cvt.u32.u64 	%r110, %rd225;
	mad.lo.s32 	%r16, %r109, %r110, %r15;
	add.s32 	%r111, %r182, -4;
	mul.wide.u32 	%rd166, %r111, 8;
	add.s64 	%rd61, %rd1, %rd166;
	ld.global.u64 	%rd62, [%rd61];
	and.b64  	%rd167, %rd62, -4294967296;
	setp.ne.s64 	%p11, %rd167, 0;
	@%p11 bra 	$L__BB1_27;
	cvt.u32.u64 	%r112, %rd62;
	cvt.u32.u64 	%r113, %rd224;
	div.u32 	%r114, %r113, %r112;
	mul.lo.s32 	%r115, %r114, %r112;
	sub.s32 	%r116, %r113, %r115;
	cvt.u64.u32 	%rd226, %r114;
	cvt.u64.u32 	%rd227, %r116;
	bra.uni 	$L__BB1_28;
$L__BB1_27:
	div.u64 	%rd226, %rd224, %rd62;
	mul.lo.s64 	%rd168, %rd226, %rd62;
	sub.s64 	%rd227, %rd224, %rd168;
$L__BB1_28:
	add.s64 	%rd169, %rd61, %rd12;
	ld.global.u64 	%rd170, [%rd169];
	cvt.u32.u64 	%r117, %rd170;
	cvt.u32.u64 	%r118, %rd227;
	mad.lo.s32 	%r197, %r117, %r118, %r16;
	cvt.u32.u64 	%r187, %rd226;
	add.s32 	%r182, %r182, -8;
	add.s32 	%r181, %r181, 8;
	setp.ne.s32 	%p12, %r181, 0;
	@%p12 bra 	$L__BB1_4;
$L__BB1_29:
	setp.eq.s32 	%p13, %r2, 0;
	@%p13 bra 	$L__BB1_58;
	and.b32  	%r25, %r47, 3;
	setp.lt.u32 	%p14, %r2, 4;
	@%p14 bra 	$L__BB1_44;
	not.b32 	%r120, %r190;
	add.s32 	%r121, %r47, %r120;
	cvt.u64.u32 	%rd69, %r187;
	mul.wide.u32 	%rd171, %r121, 8;
	add.s64 	%rd70, %rd1, %rd171;
	ld.global.u64 	%rd71, [%rd70];
	and.b64  	%rd172, %rd71, -4294967296;
	setp.ne.s64 	%p15, %rd172, 0;
	@%p15 bra 	$L__BB1_33;
	cvt.u32.u64 	%r122, %rd71;
	cvt.u32.u64 	%r123, %rd69;
	div.u32 	%r124, %r123, %r122;
	mul.lo.s32 	%r125, %r124, %r122;
	sub.s32 	%r126, %r123, %r125;
	cvt.u64.u32 	%rd228, %r124;
	cvt.u64.u32 	%rd229, %r126;
	bra.uni 	$L__BB1_34;
$L__BB1_33:
	div.u64 	%rd228, %rd69, %rd71;
	mul.lo.s64 	%rd173, %rd228, %rd71;
	sub.s64 	%rd229, %rd69, %rd173;
$L__BB1_34:
	mul.wide.u32 	%rd78, %r47, 8;
	add.s64 	%rd174, %rd70, %rd78;
	ld.global.u64 	%rd175, [%rd174];
	cvt.u32.u64 	%r127, %rd175;
	cvt.u32.u64 	%r128, %rd229;
	mad.lo.s32 	%r26, %r127, %r128, %r197;
	sub.s32 	%r27, %r47, %r190;
	add.s32 	%r129, %r27, -2;
	mul.wide.u32 	%rd176, %r129, 8;
	add.s64 	%rd79, %rd1, %rd176;
	ld.global.u64 	%rd80, [%rd79];
	and.b64  	%rd177, %rd80, -4294967296;
	setp.ne.s64 	%p16, %rd177, 0;
	@%p16 bra 	$L__BB1_36;
	cvt.u32.u64 	%r130, %rd80;
	cvt.u32.u64 	%r131, %rd228;
	div.u32 	%r132, %r131, %r130;
	mul.lo.s32 	%r133, %r132, %r130;
	sub.s32 	%r134, %r131, %r133;
	cvt.u64.u32 	%rd230, %r132;
	cvt.u64.u32 	%rd231, %r134;
	bra.uni 	$L__BB1_37;
$L__BB1_36:
	div.u64 	%rd230, %rd228, %rd80;
	mul.lo.s64 	%rd178, %rd230, %rd80;
	sub.s64 	%rd231, %rd228, %rd178;
$L__BB1_37:
	add.s64 	%rd179, %rd79, %rd78;
	ld.global.u64 	%rd180, [%rd179];
	cvt.u32.u64 	%r135, %rd180;
	cvt.u32.u64 	%r136, %rd231;
	mad.lo.s32 	%r28, %r135, %r136, %r26;
	add.s32 	%r137, %r27, -3;
	mul.wide.u32 	%rd181, %r137, 8;
	add.s64 	%rd87, %rd1, %rd181;
	ld.global.u64 	%rd88, [%rd87];
	and.b64  	%rd182, %rd88, -4294967296;
	setp.ne.s64 	%p17, %rd182, 0;
	@%p17 bra 	$L__BB1_39;
	cvt.u32.u64 	%r138, %rd88;
	cvt.u32.u64 	%r139, %rd230;
	div.u32 	%r140, %r139, %r138;
	mul.lo.s32 	%r141, %r140, %r138;
	sub.s32 	%r142, %r139, %r141;
	cvt.u64.u32 	%rd232, %r140;
	cvt.u64.u32 	%rd233, %r142;
	bra.uni 	$L__BB1_40;
$L__BB1_39:
	div.u64 	%rd232, %rd230, %rd88;
	mul.lo.s64 	%rd183, %rd232, %rd88;
	sub.s64 	%rd233, %rd230, %rd183;
$L__BB1_40:
	add.s64 	%rd184, %rd87, %rd78;
	ld.global.u64 	%rd185, [%rd184];
	cvt.u32.u64 	%r143, %rd185;
	cvt.u32.u64 	%r144, %rd233;
	mad.lo.s32 	%r29, %r143, %r144, %r28;
	add.s32 	%r145, %r27, -4;
	mul.wide.u32 	%rd186, %r145, 8;
	add.s64 	%rd95, %rd1, %rd186;
	ld.global.u64 	%rd96, [%rd95];
	and.b64  	%rd187, %rd96, -4294967296;
	setp.ne.s64 	%p18, %rd187, 0;
	@%p18 bra 	$L__BB1_42;
	cvt.u32.u64 	%r146, %rd96;
	cvt.u32.u64 	%r147, %rd232;
	div.u32 	%r148, %r147, %r146;
	mul.lo.s32 	%r149, %r148, %r146;
	sub.s32 	%r150, %r147, %r149;
	cvt.u64.u32 	%rd234, %r148;
	cvt.u64.u32 	%rd235, %r150;
	bra.uni 	$L__BB1_43;
$L__BB1_42:
	div.u64 	%rd234, %rd232, %rd96;
	mul.lo.s64 	%rd188, %rd234, %rd96;
	sub.s64 	%rd235, %rd232, %rd188;
$L__BB1_43:
	add.s64 	%rd189, %rd95, %rd78;
	ld.global.u64 	%rd190, [%rd189];
	cvt.u32.u64 	%r151, %rd190;
	cvt.u32.u64 	%r152, %rd235;
	mad.lo.s32 	%r197, %r151, %r152, %r29;
	cvt.u32.u64 	%r187, %rd234;
	add.s32 	%r190, %r190, 4;
$L__BB1_44:
	setp.eq.s32 	%p19, %r25, 0;
	@%p19 bra 	$L__BB1_58;
	setp.eq.s32 	%p20, %r25, 1;
	@%p20 bra 	$L__BB1_53;
	not.b32 	%r154, %r190;
	add.s32 	%r155, %r47, %r154;
	cvt.u64.u32 	%rd103, %r187;
	mul.wide.u32 	%rd191, %r155, 8;
	add.s64 	%rd104, %rd1, %rd191;
	ld.global.u64 	%rd105, [%rd104];
	and.b64  	%rd192, %rd105, -4294967296;
	setp.ne.s64 	%p21, %rd192, 0;
	@%p21 bra 	$L__BB1_48;
	cvt.u32.u64 	%r156, %rd105;
	cvt.u32.u64 	%r157, %rd103;
	div.u32 	%r158, %r157, %r156;
	mul.lo.s32 	%r159, %r158, %r156;
	sub.s32 	%r160, %r157, %r159;
	cvt.u64.u32 	%rd236, %r158;
	cvt.u64.u32 	%rd237, %r160;
	bra.uni 	$L__BB1_49;
$L__BB1_48:
	div.u64 	%rd236, %rd103, %rd105;
	mul.lo.s64 	%rd193, %rd236, %rd105;
	sub.s64 	%rd237, %rd103, %rd193;
$L__BB1_49:
	mul.wide.u32 	%rd112, %r47, 8;
	add.s64 	%rd194, %rd104, %rd112;
	ld.global.u64 	%rd195, [%rd194];
	cvt.u32.u64 	%r161, %rd195;
	cvt.u32.u64 	%r162, %rd237;
	mad.lo.s32 	%r37, %r161, %r162, %r197;
	sub.s32 	%r163, %r47, %r190;
	add.s32 	%r164, %r163, -2;
	mul.wide.u32 	%rd196, %r164, 8;
	add.s64 	%rd113, %rd1, %rd196;
	ld.global.u64 	%rd114, [%rd113];
	and.b64  	%rd197, %rd114, -4294967296;
	setp.ne.s64 	%p22, %rd197, 0;
	@%p22 bra 	$L__BB1_51;
	cvt.u32.u64 	%r165, %rd114;
	cvt.u32.u64 	%r166, %rd236;
	div.u32 	%r167, %r166, %r165;
	mul.lo.s32 	%r168, %r167, %r165;
	sub.s32 	%r169, %r166, %r168;
	cvt.u64.u32 	%rd238, %r167;
	cvt.u64.u32 	%rd239, %r169;
	bra.uni 	$L__BB1_52;
$L__BB1_51:
	div.u64 	%rd238, %rd236, %rd114;
	mul.lo.s64 	%rd198, %rd238, %rd114;
	sub.s64 	%rd239, %rd236, %rd198;
$L__BB1_52:
	add.s64 	%rd199, %rd113, %rd112;
	ld.global.u64 	%rd200, [%rd199];
	cvt.u32.u64 	%r170, %rd200;
	cvt.u32.u64 	%r171, %rd239;
	mad.lo.s32 	%r197, %r170, %r171, %r37;
	cvt.u32.u64 	%r187, %rd238;
	add.s32 	%r190, %r190, 2;
$L__BB1_53:
	and.b32  	%r172, %r47, 1;
	setp.eq.b32 	%p23, %r172, 1;
	not.pred 	%p24, %p23;
	@%p24 bra 	$L__BB1_58;
	not.b32 	%r173, %r190;
	add.s32 	%r174, %r47, %r173;
	cvt.u64.u32 	%rd121, %r187;
	mul.wide.u32 	%rd201, %r174, 8;
	add.s64 	%rd122, %rd1, %rd201;
	ld.global.u64 	%rd123, [%rd122];
	and.b64  	%rd202, %rd123, -4294967296;
	setp.ne.s64 	%p25, %rd202, 0;
	@%p25 bra 	$L__BB1_56;
	cvt.u32.u64 	%r175, %rd123;
	cvt.u32.u64 	%r176, %rd121;
	rem.u32 	%r177, %r176, %r175;
	cvt.u64.u32 	%rd240, %r177;
	bra.uni 	$L__BB1_57;
$L__BB1_56:
	rem.u64 	%rd240, %rd121, %rd123;
$L__BB1_57:
	mul.wide.u32 	%rd203, %r47, 8;
	add.s64 	%rd204, %rd122, %rd203;
	ld.global.u64 	%rd205, [%rd204];
	cvt.u32.u64 	%r178, %rd205;
	cvt.u32.u64 	%r179, %rd240;
	mad.lo.s32 	%r197, %r178, %r179, %r197;
$L__BB1_58:
	add.s32 	%r180, %r197, %r48;
	cvta.to.global.u64 	%rd206, %rd128;
	shl.b64 	%rd207, %rd2, 1;
	add.s64 	%rd208, %rd206, %rd207;
	cvta.to.global.u64 	%rd209, %rd127;
	mul.wide.u32 	%rd210, %r180, 2;
	add.s64 	%rd211, %rd209, %rd210;
	ld.global.u16 	%rs1, [%rd211];
	st.global.u16 	[%rd208], %rs1;
$L__BB1_59:
	ret;

}
	// .globl	copy_strided_u8
.visible .entry copy_strided_u8(
	.param .u64 copy_strided_u8_param_0,
	.param .u32 copy_strided_u8_param_1,
	.param .u64 .ptr .align 1 copy_strided_u8_param_2,
	.param .u32 copy_strided_u8_param_3,
	.param .u64 .ptr .align 1 copy_strided_u8_param_4,
	.param .u64 .ptr .align 1 copy_strided_u8_param_5
)
{
	.reg .pred 	%p<26>;
	.reg .b16 	%rs<2>;
	.reg .b32 	%r<198>;
	.reg .b64 	%rd<240>;

	ld.param.u64 	%rd129, [copy_strided_u8_param_0];
	ld.param.u32 	%r47, [copy_strided_u8_param_1];
	ld.param.u64 	%rd130, [copy_strided_u8_param_2];
	ld.param.u32 	%r48, [copy_strided_u8_param_3];
	ld.param.u64 	%rd127, [copy_strided_u8_param_4];
	ld.param.u64 	%rd128, [copy_strided_u8_param_5];
	cvta.to.global.u64 	%rd1, %rd130;
	mov.u32 	%r49, %ctaid.x;
	mov.u32 	%r50, %ntid.x;
	mov.u32 	%r51, %tid.x;
	mad.lo.s32 	%r187, %r49, %r50, %r51;
	cvt.u64.u32 	%rd2, %r187;
	setp.le.u64 	%p1, %rd129, %rd2;
	@%p1 bra 	$L__BB2_59;
	setp.eq.s32 	%p2, %r47, 0;
	mov.b32 	%r197, 0;
	@%p2 bra 	$L__BB2_58;
	and.b32  	%r2, %r47, 7;
	setp.lt.u32 	%p3, %r47, 8;
	mov.b32 	%r190, 0;
	mov.u32 	%r197, %r190;
	@%p3 bra 	$L__BB2_29;
	and.b32  	%r190, %r47, -8;
	add.s32 	%r182, %r47, -4;
	neg.s32 	%r181, %r190;
	mov.b32 	%r197, 0;
	mul.wide.u32 	%rd12, %r47, 8;
$L__BB2_4:
	.pragma "nounroll";
	add.s32 	%r56, %r182, 3;
	cvt.u64.u32 	%rd3, %r187;
	mul.wide.u32 	%rd131, %r56, 8;
	add.s64 	%rd4, %rd1, %rd131;
	ld.global.u64 	%rd5, [%rd4];
	and.b64  	%rd132, %rd5, -4294967296;
	setp.ne.s64 	%p4, %rd132, 0;
	@%p4 bra 	$L__BB2_6;
	cvt.u32.u64 	%r57, %rd5;
	cvt.u32.u64 	%r58, %rd3;
	div.u32 	%r59, %r58, %r57;
	mul.lo.s32 	%r60, %r59, %r57;
	sub.s32 	%r61, %r58, %r60;
	cvt.u64.u32 	%rd211, %r59;
	cvt.u64.u32 	%rd212, %r61;
	bra.uni 	$L__BB2_7;
$L__BB2_6:
	div.u64 	%rd211, %rd3, %rd5;
	mul.lo.s64 	%rd133, %rd211, %rd5;
	sub.s64 	%rd212, %rd3, %rd133;
$L__BB2_7:
	add.s64 	%rd134, %rd4, %rd12;
	ld.global.u64 	%rd135, [%rd134];
	cvt.u32.u64 	%r62, %rd135;
	cvt.u32.u64 	%r63, %rd212;
	mad.lo.s32 	%r10, %r62, %r63, %r197;
	add.s32 	%r64, %r182, 2;
	mul.wide.u32 	%rd136, %r64, 8;
	add.s64 	%rd13, %rd1, %rd136;
	ld.global.u64 	%rd14, [%rd13];
	and.b64  	%rd137, %rd14, -4294967296;
	setp.ne.s64 	%p5, %rd137, 0;
	@%p5 bra 	$L__BB2_9;
	cvt.u32.u64 	%r65, %rd14;
	cvt.u32.u64 	%r66, %rd211;
	div.u32 	%r67, %r66, %r65;
	mul.lo.s32 	%r68, %r67, %r65;
	sub.s32 	%r69, %r66, %r68;
	cvt.u64.u32 	%rd213, %r67;
	cvt.u64.u32 	%rd214, %r69;
	bra.uni 	$L__BB2_10;
$L__BB2_9:
	div.u64 	%rd213, %rd211, %rd14;
	mul.lo.s64 	%rd138, %rd213, %rd14;
	sub.s64 	%rd214, %rd211, %rd138;
$L__BB2_10:
	add.s64 	%rd139, %rd13, %rd12;
	ld.global.u64 	%rd140, [%rd139];
	cvt.u32.u64 	%r70, %rd140;
	cvt.u32.u64 	%r71, %rd214;
	mad.lo.s32 	%r11, %r70, %r71, %r10;
	add.s32 	%r72, %r182, 1;
	mul.wide.u32 	%rd141, %r72, 8;
	add.s64 	%rd21, %rd1, %rd141;
	ld.global.u64 	%rd22, [%rd21];
	and.b64  	%rd142, %rd22, -4294967296;
	setp.ne.s64 	%p6, %rd142, 0;
	@%p6 bra 	$L__BB2_12;
	cvt.u32.u64 	%r73, %rd22;
	cvt.u32.u64 	%r74, %rd213;
	div.u32 	%r75, %r74, %r73;
	mul.lo.s32 	%r76, %r75, %r73;
	sub.s32 	%r77, %r74, %r76;
	cvt.u64.u32 	%rd215, %r75;
	cvt.u64.u32 	%rd216, %r77;
	bra.uni 	$L__BB2_13;
$L__BB2_12:
	div.u64 	%rd215, %rd213, %rd22;
	mul.lo.s64 	%rd143, %rd215, %rd22;
	sub.s64 	%rd216, %rd213, %rd143;
$L__BB2_13:
	add.s64 	%rd144, %rd21, %rd12;
	ld.global.u64 	%rd145, [%rd144];
	cvt.u32.u64 	%r78, %rd145;
	cvt.u32.u64 	%r79, %rd216;
	mad.lo.s32 	%r12, %r78, %r79, %r11;
	mul.wide.u32 	%rd146, %r182, 8;
	add.s64 	%rd29, %rd1, %rd146;
	ld.global.u64 	%rd30, [%rd29];
	and.b64  	%rd147, %rd30, -4294967296;
	setp.ne.s64 	%p7, %rd147, 0;
	@%p7 bra 	$L__BB2_15;
	cvt.u32.u64 	%r80, %rd30;
	cvt.u32.u64 	%r81, %rd215;
	div.u32 	%r82, %r81, %r80;
	mul.lo.s32 	%r83, %r82, %r80;
	sub.s32 	%r84, %r81, %r83;
	cvt.u64.u32 	%rd217, %r82;
	cvt.u64.u32 	%rd218, %r84;
	bra.uni 	$L__BB2_16;
$L__BB2_15:
	div.u64 	%rd217, %rd215, %rd30;
	mul.lo.s64 	%rd148, %rd217, %rd30;
	sub.s64 	%rd218, %rd215, %rd148;
$L__BB2_16:
	add.s64 	%rd149, %rd29, %rd12;
	ld.global.u64 	%rd150, [%rd149];
	cvt.u32.u64 	%r85, %rd150;
	cvt.u32.u64 	%r86, %rd218;
	mad.lo.s32 	%r13, %r85, %r86, %r12;
	add.s32 	%r87, %r182, -1;
	mul.wide.u32 	%rd151, %r87, 8;
	add.s64 	%rd37, %rd1, %rd151;
	ld.global.u64 	%rd38, [%rd37];
	and.b64  	%rd152, %rd38, -4294967296;
	setp.ne.s64 	%p8, %rd152, 0;
	@%p8 bra 	$L__BB2_18;
	cvt.u32.u64 	%r88, %rd38;
	cvt.u32.u64 	%r89, %rd217;
	div.u32 	%r90, %r89, %r88;
	mul.lo.s32 	%r91, %r90, %r88;
	sub.s32 	%r92, %r89, %r91;
	cvt.u64.u32 	%rd219, %r90;
	cvt.u64.u32 	%rd220, %r92;
	bra.uni 	$L__BB2_19;
$L__BB2_18:
	div.u64 	%rd219, %rd217, %rd38;
	mul.lo.s64 	%rd153, %rd219, %rd38;
	sub.s64 	%rd220, %rd217, %rd153;
$L__BB2_19:
	add.s64 	%rd154, %rd37, %rd12;
	ld.global.u64 	%rd155, [%rd154];
	cvt.u32.u64 	%r93, %rd155;
	cvt.u32.u64 	%r94, %rd220;
	mad.lo.s32 	%r14, %r93, %r94, %r13;
	add.s32 	%r95, %r182, -2;
	mul.wide.u32 	%rd156, %r95, 8;
	add.s64 	%rd45, %rd1, %rd156;
	ld.global.u64 	%rd46, [%rd45];
	and.b64  	%rd157, %rd46, -4294967296;
	setp.ne.s64 	%p9, %rd157, 0;
	@%p9 bra 	$L__BB2_21;
	cvt.u32.u64 	%r96, %rd46;
	cvt.u32.u64 	%r97, %rd219;
	div.u32 	%r98, %r97, %r96;
	mul.lo.s32 	%r99, %r98, %r96;
	sub.s32 	%r100, %r97, %r99;
	cvt.u64.u32 	%rd221, %r98;
	cvt.u64.u32 	%rd222, %r100;
	bra.uni 	$L__BB2_22;
$L__BB2_21:
	div.u64 	%rd221, %rd219, %rd46;
	mul.lo.s64 	%rd158, %rd221, %rd46;
	sub.s64 	%rd222, %rd219, %rd158;
$L__BB2_22:
	add.s64 	%rd159, %rd45, %rd12;
	ld.global.u64 	%rd160, [%rd159];
	cvt.u32.u64 	%r101, %rd160;
	cvt.u32.u64 	%r102, %rd222;
	mad.lo.s32 	%r15, %r101, %r102, %r14;
	add.s32 	%r103, %r182, -3;
	mul.wide.u32 	%rd161, %r103, 8;
	add.s64 	%rd53, %rd1, %rd161;
	ld.global.u64 	%rd54, [%rd53];
	and.b64  	%rd162, %rd54, -4294967296;
	setp.ne.s64 	%p10, %rd162, 0;
	@%p10 bra 	$L__BB2_24;
	cvt.u32.u64 	%r104, %rd54;
	cvt.u32.u64 	%r105, %rd221;
	div.u32 	%r106, %r105, %r104;
	mul.lo.s32 	%r107, %r106, %r104;
	sub.s32 	%r108, %r105, %r107;
	cvt.u64.u32 	%rd223, %r106;
	cvt.u64.u32 	%rd224, %r108;
	bra.uni 	$L__BB2_25;
$L__BB2_24:
	div.u64 	%rd223, %rd221, %rd54;
	mul.lo.s64 	%rd163, %rd223, %rd54;
	sub.s64 	%rd224, %rd221, %rd163;
$L__BB2_25:
	add.s64 	%rd164, %rd53, %rd12;
	ld.global.u64 	%rd165, [%rd164];
	cvt.u32.u64 	%r109, %rd165;
	cvt.u32.u64 	%r110, %rd224;
	mad.lo.s32 	%r16, %r109, %r110, %r15;
	add.s32 	%r111, %r182, -4;
	mul.wide.u32 	%rd166, %r111, 8;
	add.s64 	%rd61, %rd1, %rd166;
	ld.global.u64 	%rd62, [%rd61];
	and.b64  	%rd167, %rd62, -4294967296;
	setp.ne.s64 	%p11, %rd167, 0;
	@%p11 bra 	$L__BB2_27;
	cvt.u32.u64 	%r112, %rd62;
	cvt.u32.u64 	%r113, %rd223;
	div.u32 	%r114, %r113, %r112;
	mul.lo.s32 	%r115, %r114, %r112;
	sub.s32 	%r116, %r113, %r115;
	cvt.u64.u32 	%rd225, %r114;
	cvt.u64.u32 	%rd226, %r116;
	bra.uni 	$L__BB2_28;
$L__BB2_27:
	div.u64 	%rd225, %rd223, %rd62;
	mul.lo.s64 	%rd168, %rd225, %rd62;
	sub.s64 	%rd226, %rd223, %rd168;
$L__BB2_28:
	add.s64 	%rd169, %rd61, %rd12;
	ld.global.u64 	%rd170, [%rd169];
	cvt.u32.u64 	%r117, %rd170;
	cvt.u32.u64 	%r118, %rd226;
	mad.lo.s32 	%r197, %r117, %r118, %r16;
	cvt.u32.u64 	%r187, %rd225;
	add.s32 	%r182, %r182, -8;
	add.s32 	%r181, %r181, 8;
	setp.ne.s32 	%p12, %r181, 0;
	@%p12 bra 	$L__BB2_4;
$L__BB2_29:
	setp.eq.s32 	%p13, %r2, 0;
	@%p13 bra 	$L__BB2_58;
	and.b32  	%r25, %r47, 3;
	setp.lt.u32 	%p14, %r2, 4;
	@%p14 bra 	$L__BB2_44;
	not.b32 	%r120, %r190;
	add.s32 	%r121, %r47, %r120;
	cvt.u64.u32 	%rd69, %r187;
	mul.wide.u32 	%rd171, %r121, 8;
	add.s64 	%rd70, %rd1, %rd171;
	ld.global.u64 	%rd71, [%rd70];
	and.b64  	%rd172, %rd71, -4294967296;
	setp.ne.s64 	%p15, %rd172, 0;
	@%p15 bra 	$L__BB2_33;
	cvt.u32.u64 	%r122, %rd71;
	cvt.u32.u64 	%r123, %rd69;
	div.u32 	%r124, %r123, %r122;
	mul.lo.s32 	%r125, %r124, %r122;
	sub.s32 	%r126, %r123, %r125;
	cvt.u64.u32 	%rd227, %r124;
	cvt.u64.u32 	%rd228, %r126;
	bra.uni 	$L__BB2_34;
$L__BB2_33:
	div.u64 	%rd227, %rd69, %rd71;
	mul.lo.s64 	%rd173, %rd227, %rd71;
	sub.s64 	%rd228, %rd69, %rd173;
$L__BB2_34:
	mul.wide.u32 	%rd78, %r47, 8;
	add.s64 	%rd174, %rd70, %rd78;
	ld.global.u64 	%rd175, [%rd174];
	cvt.u32.u64 	%r127, %rd175;
	cvt.u32.u64 	%r128, %rd228;
	mad.lo.s32 	%r26, %r127, %r128, %r197;
	sub.s32 	%r27, %r47, %r190;
	add.s32 	%r129, %r27, -2;
	mul.wide.u32 	%rd176, %r129, 8;
	add.s64 	%rd79, %rd1, %rd176;
	ld.global.u64 	%rd80, [%rd79];
	and.b64  	%rd177, %rd80, -4294967296;
	setp.ne.s64 	%p16, %rd177, 0;
	@%p16 bra 	$L__BB2_36;
	cvt.u32.u64 	%r130, %rd80;
	cvt.u32.u64 	%r131, %rd227;
	div.u32 	%r132, %r131, %r130;
	mul.lo.s32 	%r133, %r132, %r130;
	sub.s32 	%r134, %r131, %r133;
	cvt.u64.u32 	%rd229, %r132;
	cvt.u64.u32 	%rd230, %r134;
	bra.uni 	$L__BB2_37;
$L__BB2_36:
	div.u64 	%rd229, %rd227, %rd80;
	mul.lo.s64 	%rd178, %rd229, %rd80;
	sub.s64 	%rd230, %rd227, %rd178;
$L__BB2_37:
	add.s64 	%rd179, %rd79, %rd78;
	ld.global.u64 	%rd180, [%rd179];
	cvt.u32.u64 	%r135, %rd180;
	cvt.u32.u64 	%r136, %rd230;
	mad.lo.s32 	%r28, %r135, %r136, %r26;
	add.s32 	%r137, %r27, -3;
	mul.wide.u32 	%rd181, %r137, 8;
	add.s64 	%rd87, %rd1, %rd181;
	ld.global.u64 	%rd88, [%rd87];
	and.b64  	%rd182, %rd88, -4294967296;
	setp.ne.s64 	%p17, %rd182, 0;
	@%p17 bra 	$L__BB2_39;
	cvt.u32.u64 	%r138, %rd88;
	cvt.u32.u64 	%r139, %rd229;
	div.u32 	%r140, %r139, %r138;
	mul.lo.s32 	%r141, %r140, %r138;
	sub.s32 	%r142, %r139, %r141;
	cvt.u64.u32 	%rd231, %r140;
	cvt.u64.u32 	%rd232, %r142;
	bra.uni 	$L__BB2_40;
$L__BB2_39:
	div.u64 	%rd231, %rd229, %rd88;
	mul.lo.s64 	%rd183, %rd231, %rd88;
	sub.s64 	%rd232, %rd229, %rd183;
$L__BB2_40:
	add.s64 	%rd184, %rd87, %rd78;
	ld.global.u64 	%rd185, [%rd184];
	cvt.u32.u64 	%r143, %rd185;
	cvt.u32.u64 	%r144, %rd232;
	mad.lo.s32 	%r29, %r143, %r144, %r28;
	add.s32 	%r145, %r27, -4;
	mul.wide.u32 	%rd186, %r145, 8;
	add.s64 	%rd95, %rd1, %rd186;
	ld.global.u64 	%rd96, [%rd95];
	and.b64  	%rd187, %rd96, -4294967296;
	setp.ne.s64 	%p18, %rd187, 0;
	@%p18 bra 	$L__BB2_42;
	cvt.u32.u64 	%r146, %rd96;
	cvt.u32.u64 	%r147, %rd231;
	div.u32 	%r148, %r147, %r146;
	mul.lo.s32 	%r149, %r148, %r146;
	sub.s32 	%r150, %r147, %r149;
	cvt.u64.u32 	%rd233, %r148;
	cvt.u64.u32 	%rd234, %r150;
	bra.uni 	$L__BB2_43;
$L__BB2_42:
	div.u64 	%rd233, %rd231, %rd96;
	mul.lo.s64 	%rd188, %rd233, %rd96;
	sub.s64 	%rd234, %rd231, %rd188;
$L__BB2_43:
	add.s64 	%rd189, %rd95, %rd78;
	ld.global.u64 	%rd190, [%rd189];
	cvt.u32.u64 	%r151, %rd190;
	cvt.u32.u64 	%r152, %rd234;
	mad.lo.s32 	%r197, %r151, %r152, %r29;
	cvt.u32.u64 	%r187, %rd233;
	add.s32 	%r190, %r190, 4;
$L__BB2_44:
	setp.eq.s32 	%p19, %r25, 0;
	@%p19 bra 	$L__BB2_58;
	setp.eq.s32 	%p20, %r25, 1;
	@%p20 bra 	$L__BB2_53;
	not.b32 	%r154, %r190;
	add.s32 	%r155, %r47, %r154;
	cvt.u64.u32 	%rd103, %r187;
	mul.wide.u32 	%rd191, %r155, 8;
	add.s64 	%rd104, %rd1, %rd191;
	ld.global.u64 	%rd105, [%rd104];
	and.b64  	%rd192, %rd105, -4294967296;
	setp.ne.s64 	%p21, %rd192, 0;
	@%p21 bra 	$L__BB2_48;
	cvt.u32.u64 	%r156, %rd105;
	cvt.u32.u64 	%r157, %rd103;
	div.u32 	%r158, %r157, %r156;
	mul.lo.s32 	%r159, %r158, %r156;
	sub.s32 	%r160, %r157, %r159;
	cvt.u64.u32 	%rd235, %r158;
	cvt.u64.u32 	%rd236, %r160;
	bra.uni 	$L__BB2_49;
$L__BB2_48:
	div.u64 	%rd235, %rd103, %rd105;
	mul.lo.s64 	%rd193, %rd235, %rd105;
	sub.s64 	%rd236, %rd103, %rd193;
$L__BB2_49:
	mul.wide.u32 	%rd112, %r47, 8;
	add.s64 	%rd194, %rd104, %rd112;
	ld.global.u64 	%rd195, [%rd194];
	cvt.u32.u64 	%r161, %rd195;
	cvt.u32.u64 	%r162, %rd236;
	mad.lo.s32 	%r37, %r161, %r162, %r197;
	sub.s32 	%r163, %r47, %r190;
	add.s32 	%r164, %r163, -2;
	mul.wide.u32 	%rd196, %r164, 8;
	add.s64 	%rd113, %rd1, %rd196;
	ld.global.u64 	%rd114, [%rd113];
	and.b64  	%rd197, %rd114, -4294967296;
	setp.ne.s64 	%p22, %rd197, 0;
	@%p22 bra 	$L__BB2_51;
	cvt.u32.u64 	%r165, %rd114;
	cvt.u32.u64 	%r166, %rd235;
	div.u32 	%r167, %r166, %r165;
	mul.lo.s32 	%r168, %r167, %r165;
	sub.s32 	%r169, %r166, %r168;
	cvt.u64.u32 	%rd237, %r167;
	cvt.u64.u32 	%rd238, %r169;
	bra.uni 	$L__BB2_52;
$L__BB2_51:
	div.u64 	%rd237, %rd235, %rd114;
	mul.lo.s64 	%rd198, %rd237, %rd114;
	sub.s64 	%rd238, %rd235, %rd198;
$L__BB2_52:
	add.s64 	%rd199, %rd113, %rd112;
	ld.global.u64 	%rd200, [%rd199];
	cvt.u32.u64 	%r170, %rd200;
	cvt.u32.u64 	%r171, %rd238;
	mad.lo.s32 	%r197, %r170, %r171, %r37;
	cvt.u32.u64 	%r187, %rd237;
	add.s32 	%r190, %r190, 2;
$L__BB2_53:
	and.b32  	%r172, %r47, 1;
	setp.eq.b32 	%p23, %r172, 1;
	not.pred 	%p24, %p23;
	@%p24 bra 	$L__BB2_58;
	not.b32 	%r173, %r190;
	add.s32 	%r174, %r47, %r173;
	cvt.u64.u32 	%rd121, %r187;
	mul.wide.u32 	%rd201, %r174, 8;
	add.s64 	%rd122, %rd1, %rd201;
	ld.global.u64 	%rd123, [%rd122];
	and.b64  	%rd202, %rd123, -4294967296;
	setp.ne.s64 	%p25, %rd202, 0;
	@%p25 bra 	$L__BB2_56;
	cvt.u32.u64 	%r175, %rd123;
	cvt.u32.u64 	%r176, %rd121;
	rem.u32 	%r177, %r176, %r175;
	cvt.u64.u32 	%rd239, %r177;
	bra.uni 	$L__BB2_57;
$L__BB2_56:
	rem.u64 	%rd239, %rd121, %rd123;
$L__BB2_57:
	mul.wide.u32 	%rd203, %r47, 8;
	add.s64 	%rd204, %rd122, %rd203;
	ld.global.u64 	%rd205, [%rd204];
	cvt.u32.u64 	%r178, %rd205;
	cvt.u32.u64 	%r179, %rd239;
	mad.lo.s32 	%r197, %r178, %r179, %r197;
$L__BB2_58:
	add.s32 	%r180, %r197, %r48;
	cvt.u64.u32 	%rd206, %r180;
	cvta.to.global.u64 	%rd207, %rd127;
	add.s64 	%rd208, %rd207, %rd206;
	ld.global.u8 	%rs1, [%rd208];
	cvta.to.global.u64 	%rd209, %rd128;
	add.s64 	%rd210, %rd209, %rd2;
	st.global.u8 	[%rd210], %rs1;
$L__BB2_59:
	ret;

}
	// .globl	copy_strided_i64
.visible .entry copy_strided_i64(
	.param .u64 copy_strided_i64_param_0,
	.param .u32 copy_strided_i64_param_1,
	.param .u64 .ptr .align 1 copy_strided_i64_param_2,
	.param .u32 copy_strided_i64_param_3,
	.param .u64 .ptr .align 1 copy_strided_i64_param_4,
	.param .u64 .ptr .align 1 copy_strided_i64_param_5
)
{
	.reg .pred 	%p<26>;
	.reg .b32 	%r<198>;
	.reg .b64 	%rd<242>;

	ld.param.u64 	%rd129, [copy_strided_i64_param_0];
	ld.param.u32 	%r47, [copy_strided_i64_param_1];
	ld.param.u64 	%rd130, [copy_strided_i64_param_2];
	ld.param.u32 	%r48, [copy_strided_i64_param_3];
	ld.param.u64 	%rd127, [copy_strided_i64_param_4];
	ld.param.u64 	%rd128, [copy_strided_i64_param_5];
	cvta.to.global.u64 	%rd1, %rd130;
	mov.u32 	%r49, %ctaid.x;
	mov.u32 	%r50, %ntid.x;
	mov.u32 	%r51, %tid.x;
	mad.lo.s32 	%r187, %r49, %r50, %r51;
	cvt.u64.u32 	%rd2, %r187;
	setp.le.u64 	%p1, %rd129, %rd2;
	@%p1 bra 	$L__BB3_59;
	setp.eq.s32 	%p2, %r47, 0;
	mov.b32 	%r197, 0;
	@%p2 bra 	$L__BB3_58;
	and.b32  	%r2, %r47, 7;
	setp.lt.u32 	%p3, %r47, 8;
	mov.b32 	%r190, 0;
	mov.u32 	%r197, %r190;
	@%p3 bra 	$L__BB3_29;
	and.b32  	%r190, %r47, -8;
	add.s32 	%r182, %r47, -4;
	neg.s32 	%r181, %r190;
	mov.b32 	%r197, 0;
	mul.wide.u32 	%rd12, %r47, 8;
$L__BB3_4:
	.pragma "nounroll";
	add.s32 	%r56, %r182, 3;
	cvt.u64.u32 	%rd3, %r187;
	mul.wide.u32 	%rd131, %r56, 8;
	add.s64 	%rd4, %rd1, %rd131;
	ld.global.u64 	%rd5, [%rd4];
	and.b64  	%rd132, %rd5, -4294967296;
	setp.ne.s64 	%p4, %rd132, 0;
	@%p4 bra 	$L__BB3_6;
	cvt.u32.u64 	%r57, %rd5;
	cvt.u32.u64 	%r58, %rd3;
	div.u32 	%r59, %r58, %r57;
	mul.lo.s32 	%r60, %r59, %r57;
	sub.s32 	%r61, %r58, %r60;
	cvt.u64.u32 	%rd213, %r59;
	cvt.u64.u32 	%rd214, %r61;
	bra.uni 	$L__BB3_7;
$L__BB3_6:
	div.u64 	%rd213, %rd3, %rd5;
	mul.lo.s64 	%rd133, %rd213, %rd5;
	sub.s64 	%rd214, %rd3, %rd133;
$L__BB3_7:
	add.s64 	%rd134, %rd4, %rd12;
	ld.global.u64 	%rd135, [%rd134];
	cvt.u32.u64 	%r62, %rd135;
	cvt.u32.u64 	%r63, %rd214;
	mad.lo.s32 	%r10, %r62, %r63, %r197;
	add.s32 	%r64, %r182, 2;
	mul.wide.u32 	%rd136, %r64, 8;
	add.s64 	%rd13, %rd1, %rd136;
	ld.global.u64 	%rd14, [%rd13];
	and.b64  	%rd137, %rd14, -4294967296;
	setp.ne.s64 	%p5, %rd137, 0;
	@%p5 bra 	$L__BB3_9;
	cvt.u32.u64 	%r65, %rd14;
	cvt.u32.u64 	%r66, %rd213;
	div.u32 	%r67, %r66, %r65;
	mul.lo.s32 	%r68, %r67, %r65;
	sub.s32 	%r69, %r66, %r68;
	cvt.u64.u32 	%rd215, %r67;
	cvt.u64.u32 	%rd216, %r69;
	bra.uni 	$L__BB3_10;
$L__BB3_9:
	div.u64 	%rd215, %rd213, %rd14;
	mul.lo.s64 	%rd138, %rd215, %rd14;
	sub.s64 	%rd216, %rd213, %rd138;
$L__BB3_10:
	add.s64 	%rd139, %rd13, %rd12;
	ld.global.u64 	%rd140, [%rd139];
	cvt.u32.u64 	%r70, %rd140;
	cvt.u32.u64 	%r71, %rd216;
	mad.lo.s32 	%r11, %r70, %r71, %r10;
	add.s32 	%r72, %r182, 1;
	mul.wide.u32 	%rd141, %r72, 8;
	add.s64 	%rd21, %rd1, %rd141;
	ld.global.u64 	%rd22, [%rd21];
	and.b64  	%rd142, %rd22, -4294967296;
	setp.ne.s64 	%p6, %rd142, 0;
	@%p6 bra 	$L__BB3_12;
	cvt.u32.u64 	%r73, %rd22;
	cvt.u32.u64 	%r74, %rd215;
	div.u32 	%r75, %r74, %r73;
	mul.lo.s32 	%r76, %r75, %r73;
	sub.s32 	%r77, %r74, %r76;
	cvt.u64.u32 	%rd217, %r75;
	cvt.u64.u32 	%rd218, %r77;
	bra.uni 	$L__BB3_13;
$L__BB3_12:
	div.u64 	%rd217, %rd215, %rd22;
	mul.lo.s64 	%rd143, %rd217, %rd22;
	sub.s64 	%rd218, %rd215, %rd143;
$L__BB3_13:
	add.s64 	%rd144, %rd21, %rd12;
	ld.global.u64 	%rd145, [%rd144];
	cvt.u32.u64 	%r78, %rd145;
	cvt.u32.u64 	%r79, %rd218;
	mad.lo.s32 	%r12, %r78, %r79, %r11;
	mul.wide.u32 	%rd146, %r182, 8;
	add.s64 	%rd29, %rd1, %rd146;
	ld.global.u64 	%rd30, [%rd29];
	and.b64  	%rd147, %rd30, -4294967296;
	setp.ne.s64 	%p7, %rd147, 0;
	@%p7 bra 	$L__BB3_15;
	cvt.u32.u64 	%r80, %rd30;
	cvt.u32.u64 	%r81, %rd217;
	div.u32 	%r82, %r81, %r80;
	mul.lo.s32 	%r83, %r82, %r80;
	sub.s32 	%r84, %r81, %r83;
	cvt.u64.u32 	%rd219, %r82;
	cvt.u64.u32 	%rd220, %r84;
	bra.uni 	$L__BB3_16;
$L__BB3_15:
	div.u64 	%rd219, %rd217, %rd30;
	mul.lo.s64 	%rd148, %rd219, %rd30;
	sub.s64 	%rd220, %rd217, %rd148;
$L__BB3_16:
	add.s64 	%rd149, %rd29, %rd12;
	ld.global.u64 	%rd150, [%rd149];
	cvt.u32.u64 	%r85, %rd150;
	cvt.u32.u64 	%r86, %rd220;
	mad.lo.s32 	%r13, %r85, %r86, %r12;
	add.s32 	%r87, %r182, -1;
	mul.wide.u32 	%rd151, %r87, 8;
	add.s64 	%rd37, %rd1, %rd151;
	ld.global.u64 	%rd38, [%rd37];
	and.b64  	%rd152, %rd38, -4294967296;
	setp.ne.s64 	%p8, %rd152, 0;
	@%p8 bra 	$L__BB3_18;
	cvt.u32.u64 	%r88, %rd38;
	cvt.u32.u64 	%r89, %rd219;
	div.u32 	%r90, %r89, %r88;
	mul.lo.s32 	%r91, %r90, %r88;
	sub.s32 	%r92, %r89, %r91;
	cvt.u64.u32 	%rd221, %r90;
	cvt.u64.u32 	%rd222, %r92;
	bra.uni 	$L__BB3_19;
$L__BB3_18:
	div.u64 	%rd221, %rd219, %rd38;
	mul.lo.s64 	%rd153, %rd221, %rd38;
	sub.s64 	%rd222, %rd219, %rd153;
$L__BB3_19:
	add.s64 	%rd154, %rd37, %rd12;
	ld.global.u64 	%rd155, [%rd154];
	cvt.u32.u64 	%r93, %rd155;
	cvt.u32.u64 	%r94, %rd222;
	mad.lo.s32 	%r14, %r93, %r94, %r13;
	add.s32 	%r95, %r182, -2;
	mul.wide.u32 	%rd156, %r95, 8;
	add.s64 	%rd45, %rd1, %rd156;
	ld.global.u64 	%rd46, [%rd45];
	and.b64  	%rd157, %rd46, -4294967296;
	setp.ne.s64 	%p9, %rd157, 0;
	@%p9 bra 	$L__BB3_21;
	cvt.u32.u64 	%r96, %rd46;
	cvt.u32.u64 	%r97, %rd221;
	div.u32 	%r98, %r97, %r96;
	mul.lo.s32 	%r99, %r98, %r96;
	sub.s32 	%r100, %r97, %r99;
	cvt.u64.u32 	%rd223, %r98;
	cvt.u64.u32 	%rd224, %r100;
	bra.uni 	$L__BB3_22;
$L__BB3_21:
	div.u64 	%rd223, %rd221, %rd46;
	mul.lo.s64 	%rd158, %rd223, %rd46;
	sub.s64 	%rd224, %rd221, %rd158;
$L__BB3_22:
	add.s64 	%rd159, %rd45, %rd12;
	ld.global.u64 	%rd160, [%rd159];
	cvt.u32.u64 	%r101, %rd160;
	cvt.u32.u64 	%r102, %rd224;
	mad.lo.s32 	%r15, %r101, %r102, %r14;
	add.s32 	%r103, %r182, -3;
	mul.wide.u32 	%rd161, %r103, 8;
	add.s64 	%rd53, %rd1, %rd161;
	ld.global.u64 	%rd54, [%rd53];
	and.b64  	%rd162, %rd54, -4294967296;
	setp.ne.s64 	%p10, %rd162, 0;
	@%p10 bra 	$L__BB3_24;
	cvt.u32.u64 	%r104, %rd54;
	cvt.u32.u64 	%r105, %rd223;
	div.u32 	%r106, %r105, %r104;
	mul.lo.s32 	%r107, %r106, %r104;
	sub.s32 	%r108, %r105, %r107;
	cvt.u64.u32 	%rd225, %r106;
	cvt.u64.u32 	%rd226, %r108;
	bra.uni 	$L__BB3_25;
$L__BB3_24:
	div.u64 	%rd225, %rd223, %rd54;
	mul.lo.s64 	%rd163, %rd225, %rd54;
	sub.s64 	%rd226, %rd223, %rd163;
$L__BB3_25:
	add.s64 	%rd164, %rd53, %rd12;
	ld.global.u64 	%rd165, [%rd164];
	cvt.u32.u64 	%r109, %rd165;
	cvt.u32.u64 	%r110, %rd226;
	mad.lo.s32 	%r16, %r109, %r110, %r15;
	add.s32 	%r111, %r182, -4;
	mul.wide.u32 	%rd166, %r111, 8;
	add.s64 	%rd61, %rd1, %rd166;
	ld.global.u64 	%rd62, [%rd61];
	and.b64  	%rd167, %rd62, -4294967296;
	setp.ne.s64 	%p11, %rd167, 0;
	@%p11 bra 	$L__BB3_27;
	cvt.u32.u64 	%r112, %rd62;
	cvt.u32.u64 	%r113, %rd225;
	div.u32 	%r114, %r113, %r112;
	mul.lo.s32 	%r115, %r114, %r112;
	sub.s32 	%r116, %r113, %r115;
	cvt.u64.u32 	%rd227, %r114;
	cvt.u64.u32 	%rd228, %r116;
	bra.uni 	$L__BB3_28;
$L__BB3_27:
	div.u64 	%rd227, %rd225, %rd62;
	mul.lo.s64 	%rd168, %rd227, %rd62;
	sub.s64 	%rd228, %rd225, %rd168;
$L__BB3_28:
	add.s64 	%rd169, %rd61, %rd12;
	ld.global.u64 	%rd170, [%rd169];
	cvt.u32.u64 	%r117, %rd170;
	cvt.u32.u64 	%r118, %rd228;
	mad.lo.s32 	%r197, %r117, %r118, %r16;
	cvt.u32.u64 	%r187, %rd227;
	add.s32 	%r182, %r182, -8;
	add.s32 	%r181, %r181, 8;
	setp.ne.s32 	%p12, %r181, 0;
	@%p12 bra 	$L__BB3_4;
$L__BB3_29:
	setp.eq.s32 	%p13, %r2, 0;
	@%p13 bra 	$L__BB3_58;
	and.b32  	%r25, %r47, 3;
	setp.lt.u32 	%p14, %r2, 4;
	@%p14 bra 	$L__BB3_44;
	not.b32 	%r120, %r190;
	add.s32 	%r121, %r47, %r120;
	cvt.u64.u32 	%rd69, %r187;
	mul.wide.u32 	%rd171, %r121, 8;
	add.s64 	%rd70, %rd1, %rd171;
	ld.global.u64 	%rd71, [%rd70];
	and.b64  	%rd172, %rd71, -4294967296;
	setp.ne.s64 	%p15, %rd172, 0;
	@%p15 bra 	$L__BB3_33;
	cvt.u32.u64 	%r122, %rd71;
	cvt.u32.u64 	%r123, %rd69;
	div.u32 	%r124, %r123, %r122;
	mul.lo.s32 	%r125, %r124, %r122;
	sub.s32 	%r126, %r123, %r125;
	cvt.u64.u32 	%rd229, %r124;
	cvt.u64.u32 	%rd230, %r126;
	bra.uni 	$L__BB3_34;
$L__BB3_33:
	div.u64 	%rd229, %rd69, %rd71;
	mul.lo.s64 	%rd173, %rd229, %rd71;
	sub.s64 	%rd230, %rd69, %rd173;
$L__BB3_34:
	mul.wide.u32 	%rd78, %r47, 8;
	add.s64 	%rd174, %rd70, %rd78;
	ld.global.u64 	%rd175, [%rd174];
	cvt.u32.u64 	%r127, %rd175;
	cvt.u32.u64 	%r128, %rd230;
	mad.lo.s32 	%r26, %r127, %r128, %r197;
	sub.s32 	%r27, %r47, %r190;
	add.s32 	%r129, %r27, -2;
	mul.wide.u32 	%rd176, %r129, 8;
	add.s64 	%rd79, %rd1, %rd176;
	ld.global.u64 	%rd80, [%rd79];
	and.b64  	%rd177, %rd80, -4294967296;
	setp.ne.s64 	%p16, %rd177, 0;
	@%p16 bra 	$L__BB3_36;
	cvt.u32.u64 	%r130, %rd80;
	cvt.u32.u64 	%r131, %rd229;
	div.u32 	%r132, %r131, %r130;
	mul.lo.s32 	%r133, %r132, %r130;
	sub.s32 	%r134, %r131, %r133;
	cvt.u64.u32 	%rd231, %r132;
	cvt.u64.u32 	%rd232, %r134;
	bra.uni 	$L__BB3_37;
$L__BB3_36:
	div.u64 	%rd231, %rd229, %rd80;
	mul.lo.s64 	%rd178, %rd231, %rd80;
	sub.s64 	%rd232, %rd229, %rd178;
$L__BB3_37:
	add.s64 	%rd179, %rd79, %rd78;
	ld.global.u64 	%rd180, [%rd179];
	cvt.u32.u64 	%r135, %rd180;
	cvt.u32.u64 	%r136, %rd232;
	mad.lo.s32 	%r28, %r135, %r136, %r26;
	add.s32 	%r137, %r27, -3;
	mul.wide.u32 	%rd181, %r137, 8;
	add.s64 	%rd87, %rd1, %rd181;
	ld.global.u64 	%rd88, [%rd87];
	and.b64  	%rd182, %rd88, -4294967296;
	setp.ne.s64 	%p17, %rd182, 0;
	@%p17 bra 	$L__BB3_39;
	cvt.u32.u64 	%r138, %rd88;
	cvt.u32.u64 	%r139, %rd231;
	div.u32 	%r140, %r139, %r138;
	mul.lo.s32 	%r141, %r140, %r138;
	sub.s32 	%r142, %r139, %r141;
	cvt.u64.u32 	%rd233, %r140;
	cvt.u64.u32 	%rd234, %r142;
	bra.uni 	$L__BB3_40;
$L__BB3_39:
	div.u64 	%rd233, %rd231, %rd88;
	mul.lo.s64 	%rd183, %rd233, %rd88;
	sub.s64 	%rd234, %rd231, %rd183;
$L__BB3_40:
	add.s64 	%rd184, %rd87, %rd78;
	ld.global.u64 	%rd185, [%rd184];
	cvt.u32.u64 	%r143, %rd185;
	cvt.u32.u64 	%r144, %rd234;
	mad.lo.s32 	%r29, %r143, %r144, %r28;
	add.s32 	%r145, %r27, -4;
	mul.wide.u32 	%rd186, %r145, 8;
	add.s64 	%rd95, %rd1, %rd186;
	ld.global.u64 	%rd96, [%rd95];
	and.b64  	%rd187, %rd96, -4294967296;
	setp.ne.s64 	%p18, %rd187, 0;
	@%p18 bra 	$L__BB3_42;
	cvt.u32.u64 	%r146, %rd96;
	cvt.u32.u64 	%r147, %rd233;
	div.u32 	%r148, %r147, %r146;
	mul.lo.s32 	%r149, %r148, %r146;
	sub.s32 	%r150, %r147, %r149;
	cvt.u64.u32 	%rd235, %r148;
	cvt.u64.u32 	%rd236, %r150;
	bra.uni 	$L__BB3_43;
$L__BB3_42:
	div.u64 	%rd235, %rd233, %rd96;
	mul.lo.s64 	%rd188, %rd235, %rd96;
	sub.s64 	%rd236, %rd233, %rd188;
$L__BB3_43:
	add.s64 	%rd189, %rd95, %rd78;
	ld.global.u64 	%rd190, [%rd189];
	cvt.u32.u64 	%r151, %rd190;
	cvt.u32.u64 	%r152, %rd236;
	mad.lo.s32 	%r197, %r151, %r152, %r29;
	cvt.u32.u64 	%r187, %rd235;
	add.s32 	%r190, %r190, 4;
$L__BB3_44:
	setp.eq.s32 	%p19, %r25, 0;
	@%p19 bra 	$L__BB3_58;
	setp.eq.s32 	%p20, %r25, 1;
	@%p20 bra 	$L__BB3_53;
	not.b32 	%r154, %r190;
	add.s32 	%r155, %r47, %r154;
	cvt.u64.u32 	%rd103, %r187;
	mul.wide.u32 	%rd191, %r155, 8;
	add.s64 	%rd104, %rd1, %rd191;
	ld.global.u64 	%rd105, [%rd104];
	and.b64  	%rd192, %rd105, -4294967296;
	setp.ne.s64 	%p21, %rd192, 0;
	@%p21 bra 	$L__BB3_48;
	cvt.u32.u64 	%r156, %rd105;
	cvt.u32.u64 	%r157, %rd103;
	div.u32 	%r158, %r157, %r156;
	mul.lo.s32 	%r159, %r158, %r156;
	sub.s32 	%r160, %r157, %r159;
	cvt.u64.u32 	%rd237, %r158;
	cvt.u64.u32 	%rd238, %r160;
	bra.uni 	$L__BB3_49;
$L__BB3_48:
	div.u64 	%rd237, %rd103, %rd105;
	mul.lo.s64 	%rd193, %rd237, %rd105;
	sub.s64 	%rd238, %rd103, %rd193;
$L__BB3_49:
	mul.wide.u32 	%rd112, %r47, 8;
	add.s64 	%rd194, %rd104, %rd112;
	ld.global.u64 	%rd195, [%rd194];
	cvt.u32.u64 	%r161, %rd195;
	cvt.u32.u64 	%r162, %rd238;
	mad.lo.s32 	%r37, %r161, %r162, %r197;
	sub.s32 	%r163, %r47, %r190;
	add.s32 	%r164, %r163, -2;
	mul.wide.u32 	%rd196, %r164, 8;
	add.s64 	%rd113, %rd1, %rd196;
	ld.global.u64 	%rd114, [%rd113];
	and.b64  	%rd197, %rd114, -4294967296;
	setp.ne.s64 	%p22, %rd197, 0;
	@%p22 bra 	$L__BB3_51;
	cvt.u32.u64 	%r165, %rd114;
	cvt.u32.u64 	%r166, %rd237;
	div.u32 	%r167, %r166, %r165;
	mul.lo.s32 	%r168, %r167, %r165;
	sub.s32 	%r169, %r166, %r168;
	cvt.u64.u32 	%rd239, %r167;
	cvt.u64.u32 	%rd240, %r169;
	bra.uni 	$L__BB3_52;
$L__BB3_51:
	div.u64 	%rd239, %rd237, %rd114;
	mul.lo.s64 	%rd198, %rd239, %rd114;
	sub.s64 	%rd240, %rd237, %rd198;
$L__BB3_52:
	add.s64 	%rd199, %rd113, %rd112;
	ld.global.u64 	%rd200, [%rd199];
	cvt.u32.u64 	%r170, %rd200;
	cvt.u32.u64 	%r171, %rd240;
	mad.lo.s32 	%r197, %r170, %r171, %r37;
	cvt.u32.u64 	%r187, %rd239;
	add.s32 	%r190, %r190, 2;
$L__BB3_53:
	and.b32  	%r172, %r47, 1;
	setp.eq.b32 	%p23, %r172, 1;
	not.pred 	%p24, %p23;
	@%p24 bra 	$L__BB3_58;
	not.b32 	%r173, %r190;
	add.s32 	%r174, %r47, %r173;
	cvt.u64.u32 	%rd121, %r187;
	mul.wide.u32 	%rd201, %r174, 8;
	add.s64 	%rd122, %rd1, %rd201;
	ld.global.u64 	%rd123, [%rd122];
	and.b64  	%rd202, %rd123, -4294967296;
	setp.ne.s64 	%p25, %rd202, 0;
	@%p25 bra 	$L__BB3_56;
	cvt.u32.u64 	%r175, %rd123;
	cvt.u32.u64 	%r176, %rd121;
	rem.u32 	%r177, %r176, %r175;
	cvt.u64.u32 	%rd241, %r177;
	bra.uni 	$L__BB3_57;
$L__BB3_56:
	rem.u64 	%rd241, %rd121, %rd123;
$L__BB3_57:
	mul.wide.u32 	%rd203, %r47, 8;
	add.s64 	%rd204, %rd122, %rd203;
	ld.global.u64 	%rd205, [%rd204];
	cvt.u32.u64 	%r178, %rd205;
	cvt.u32.u64 	%r179, %rd241;
	mad.lo.s32 	%r197, %r178, %r179, %r197;
$L__BB3_58:
	add.s32 	%r180, %r197, %r48;
	cvta.to.global.u64 	%rd206, %rd127;
	mul.wide.u32 	%rd207, %r180, 8;
	add.s64 	%rd208, %rd206, %rd207;
	ld.global.u64 	%rd209, [%rd208];
	cvta.to.global.u64 	%rd210, %rd128;
	shl.b64 	%rd211, %rd2, 3;
	add.s64 	%rd212, %rd210, %rd211;
	st.global.u64 	[%rd212], %rd209;
$L__BB3_59:
	ret;

}
	// .globl	copy_strided_f32
.visible .entry copy_strided_f32(
	.param .u64 copy_strided_f32_param_0,
	.param .u32 copy_strided_f32_param_1,
	.param .u64 .ptr .align 1 copy_strided_f32_param_2,
	.param .u32 copy_strided_f32_param_3,
	.param .u64 .ptr .align 1 copy_strided_f32_param_4,
	.param .u64 .ptr .align 1 copy_strided_f32_param_5
)
{
	.reg .pred 	%p<26>;
	.reg .b32 	%r<198>;
	.reg .b32 	%f<2>;
	.reg .b64 	%rd<241>;

	ld.param.u64 	%rd129, [copy_strided_f32_param_0];
	ld.param.u32 	%r47, [copy_strided_f32_param_1];
	ld.param.u64 	%rd130, [copy_strided_f32_param_2];
	ld.param.u32 	%r48, [copy_strided_f32_param_3];
	ld.param.u64 	%rd127, [copy_strided_f32_param_4];
	ld.param.u64 	%rd128, [copy_strided_f32_param_5];
	cvta.to.global.u64 	%rd1, %rd130;
	mov.u32 	%r49, %ctaid.x;
	mov.u32 	%r50, %ntid.x;
	mov.u32 	%r51, %tid.x;
	mad.lo.s32 	%r187, %r49, %r50, %r51;
	cvt.u64.u32 	%rd2, %r187;
	setp.le.u64 	%p1, %rd129, %rd2;
	@%p1 bra 	$L__BB4_59;
	setp.eq.s32 	%p2, %r47, 0;
	mov.b32 	%r197, 0;
	@%p2 bra 	$L__BB4_58;
	and.b32  	%r2, %r47, 7;
	setp.lt.u32 	%p3, %r47, 8;
	mov.b32 	%r190, 0;
	mov.u32 	%r197, %r190;
	@%p3 bra 	$L__BB4_29;
	and.b32  	%r190, %r47, -8;
	add.s32 	%r182, %r47, -4;
	neg.s32 	%r181, %r190;
	mov.b32 	%r197, 0;
	mul.wide.u32 	%rd12, %r47, 8;
$L__BB4_4:
	.pragma "nounroll";
	add.s32 	%r56, %r182, 3;
	cvt.u64.u32 	%rd3, %r187;
	mul.wide.u32 	%rd131, %r56, 8;
	add.s64 	%rd4, %rd1, %rd131;
	ld.global.u64 	%rd5, [%rd4];
	and.b64  	%rd132, %rd5, -4294967296;
	setp.ne.s64 	%p4, %rd132, 0;
	@%p4 bra 	$L__BB4_6;
	cvt.u32.u64 	%r57, %rd5;
	cvt.u32.u64 	%r58, %rd3;
	div.u32 	%r59, %r58, %r57;
	mul.lo.s32 	%r60, %r59, %r57;
	sub.s32 	%r61, %r58, %r60;
	cvt.u64.u32 	%rd212, %r59;
	cvt.u64.u32 	%rd213, %r61;
	bra.uni 	$L__BB4_7;
$L__BB4_6:
	div.u64 	%rd212, %rd3, %rd5;
	mul.lo.s64 	%rd133, %rd212, %rd5;
	sub.s64 	%rd213, %rd3, %rd133;
$L__BB4_7:
	add.s64 	%rd134, %rd4, %rd12;
	ld.global.u64 	%rd135, [%rd134];
	cvt.u32.u64 	%r62, %rd135;
	cvt.u32.u64 	%r63, %rd213;
	mad.lo.s32 	%r10, %r62, %r63, %r197;
	add.s32 	%r64, %r182, 2;
	mul.wide.u32 	%rd136, %r64, 8;
	add.s64 	%rd13, %rd1, %rd136;
	ld.global.u64 	%rd14, [%rd13];
	and.b64  	%rd137, %rd14, -4294967296;
	setp.ne.s64 	%p5, %rd137, 0;
	@%p5 bra 	$L__BB4_9;
	cvt.u32.u64 	%r65, %rd14;
	cvt.u32.u64 	%r66, %rd212;
	div.u32 	%r67, %r66, %r65;
	mul.lo.s32 	%r68, %r67, %r65;
	sub.s32 	%r69, %r66, %r68;
	cvt.u64.u32 	%rd214, %r67;
	cvt.u64.u32 	%rd215, %r69;
	bra.uni 	$L__BB4_10;
$L__BB4_9:
	div.u64 	%rd214, %rd212, %rd14;
	mul.lo.s64 	%rd138, %rd214, %rd14;
	sub.s64 	%rd215, %rd212, %rd138;
$L__BB4_10:
	add.s64 	%rd139, %rd13, %rd12;
	ld.global.u64 	%rd140, [%rd139];
	cvt.u32.u64 	%r70, %rd140;
	cvt.u32.u64 	%r71, %rd215;
	mad.lo.s32 	%r11, %r70, %r71, %r10;
	add.s32 	%r72, %r182, 1;
	mul.wide.u32 	%rd141, %r72, 8;
	add.s64 	%rd21, %rd1, %rd141;
	ld.global.u64 	%rd22, [%rd21];
	and.b64  	%rd142, %rd22, -4294967296;
	setp.ne.s64 	%p6, %rd142, 0;
	@%p6 bra 	$L__BB4_12;
	cvt.u32.u64 	%r73, %rd22;
	cvt.u32.u64 	%r74, %rd214;
	div.u32 	%r75, %r74, %r73;
	mul.lo.s32 	%r76, %r75, %r73;
	sub.s32 	%r77, %r74, %r76;
	cvt.u64.u32 	%rd216, %r75;
	cvt.u64.u32 	%rd217, %r77;
	bra.uni 	$L__BB4_13;
$L__BB4_12:
	div.u64 	%rd216, %rd214, %rd22;
	mul.lo.s64 	%rd143, %rd216, %rd22;
	sub.s64 	%rd217, %rd214, %rd143;
$L__BB4_13:
	add.s64 	%rd144, %rd21, %rd12;
	ld.global.u64 	%rd145, [%rd144];
	cvt.u32.u64 	%r78, %rd145;
	cvt.u32.u64 	%r79, %rd217;
	mad.lo.s32 	%r12, %r78, %r79, %r11;
	mul.wide.u32 	%rd146, %r182, 8;
	add.s64 	%rd29, %rd1, %rd146;
	ld.global.u64 	%rd30, [%rd29];
	and.b64  	%rd147, %rd30, -4294967296;
	setp.ne.s64 	%p7, %rd147, 0;
	@%p7 bra 	$L__BB4_15;
	cvt.u32.u64 	%r80, %rd30;
	cvt.u32.u64 	%r81, %rd216;
	div.u32 	%r82, %r81, %r80;
	mul.lo.s32 	%r83, %r82, %r80;
	sub.s32 	%r84, %r81, %r83;
	cvt.u64.u32 	%rd218, %r82;
	cvt.u64.u32 	%rd219, %r84;
	bra.uni 	$L__BB4_16;
$L__BB4_15:
	div.u64 	%rd218, %rd216, %rd30;
	mul.lo.s64 	%rd148, %rd218, %rd30;
	sub.s64 	%rd219, %rd216, %rd148;
$L__BB4_16:
	add.s64 	%rd149, %rd29, %rd12;
	ld.global.u64 	%rd150, [%rd149];
	cvt.u32.u64 	%r85, %rd150;
	cvt.u32.u64 	%r86, %rd219;
	mad.lo.s32 	%r13, %r85, %r86, %r12;
	add.s32 	%r87, %r182, -1;
	mul.wide.u32 	%rd151, %r87, 8;
	add.s64 	%rd37, %rd1, %rd151;
	ld.global.u64 	%rd38, [%rd37];
	and.b64  	%rd152, %rd38, -4294967296;
	setp.ne.s64 	%p8, %rd152, 0;
	@%p8 bra 	$L__BB4_18;
	cvt.u32.u64 	%r88, %rd38;
	cvt.u32.u64 	%r89, %rd218;
	div.u32 	%r90, %r89, %r88;
	mul.lo.s32 	%r91, %r90, %r88;
	sub.s32 	%r92, %r89, %r91;
	cvt.u64.u32 	%rd220, %r90;
	cvt.u64.u32 	%rd221, %r92;
	bra.uni 	$L__BB4_19;
$L__BB4_18:
	div.u64 	%rd220, %rd218, %rd38;
	mul.lo.s64 	%rd153, %rd220, %rd38;
	sub.s64 	%rd221, %rd218, %rd153;
$L__BB4_19:
	add.s64 	%rd154, %rd37, %rd12;
	ld.global.u64 	%rd155, [%rd154];
	cvt.u32.u64 	%r93, %rd155;
	cvt.u32.u64 	%r94, %rd221;
	mad.lo.s32 	%r14, %r93, %r94, %r13;
	add.s32 	%r95, %r182, -2;
	mul.wide.u32 	%rd156, %r95, 8;
	add.s64 	%rd45, %rd1, %rd156;
	ld.global.u64 	%rd46, [%rd45];
	and.b64  	%rd157, %rd46, -4294967296;
	setp.ne.s64 	%p9, %rd157, 0;
	@%p9 bra 	$L__BB4_21;
	cvt.u32.u64 	%r96, %rd46;
	cvt.u32.u64 	%r97, %rd220;
	div.u32 	%r98, %r97, %r96;
	mul.lo.s32 	%r99, %r98, %r96;
	sub.s32 	%r100, %r97, %r99;
	cvt.u64.u32 	%rd222, %r98;
	cvt.u64.u32 	%rd223, %r100;
	bra.uni 	$L__BB4_22;
$L__BB4_21:
	div.u64 	%rd222, %rd220, %rd46;
	mul.lo.s64 	%rd158, %rd222, %rd46;
	sub.s64 	%rd223, %rd220, %rd158;
$L__BB4_22:
	add.s64 	%rd159, %rd45, %rd12;
	ld.global.u64 	%rd160, [%rd159];
	cvt.u32.u64 	%r101, %rd160;
	cvt.u32.u64 	%r102, %rd223;
	mad.lo.s32 	%r15, %r101, %r102, %r14;
	add.s32 	%r103, %r182, -3;
	mul.wide.u32 	%rd161, %r103, 8;
	add.s64 	%rd53, %rd1, %rd161;
	ld.global.u64 	%rd54, [%rd53];
	and.b64  	%rd162, %rd54, -4294967296;
	setp.ne.s64 	%p10, %rd162, 0;
	@%p10 bra 	$L__BB4_24;
	cvt.u32.u64 	%r104, %rd54;
	cvt.u32.u64 	%r105, %rd222;
	div.u32 	%r106, %r105, %r104;
	mul.lo.s32 	%r107, %r106, %r104;
	sub.s32 	%r108, %r105, %r107;
	cvt.u64.u32 	%rd224, %r106;
	cvt.u64.u32 	%rd225, %r108;
	bra.uni 	$L__BB4_25;
$L__BB4_24:
	div.u64 	%rd224, %rd222, %rd54;
	mul.lo.s64 	%rd163, %rd224, %rd54;
	sub.s64 	%rd225, %rd222, %rd163;
$L__BB4_25:
	add.s64 	%rd164, %rd53, %rd12;
	ld.global.u64 	%rd165, [%rd164];
	cvt.u32.u64 	%r109, %rd165;
	cvt.u32.u64 	%r110, %rd225;
	mad.lo.s32 	%r16, %r109, %r110, %r15;
	add.s32 	%r111, %r182, -4;
	mul.wide.u32 	%rd166, %r111, 8;
	add.s64 	%rd61, %rd1, %rd166;
	ld.global.u64 	%rd62, [%rd61];
	and.b64  	%rd167, %rd62, -4294967296;
	setp.ne.s64 	%p11, %rd167, 0;
	@%p11 bra 	$L__BB4_27;
	cvt.u32.u64 	%r112, %rd62;
	cvt.u32.u64 	%r113, %rd224;
	div.u32 	%r114, %r113, %r112;
	mul.lo.s32 	%r115, %r114, %r112;
	sub.s32 	%r116, %r113, %r115;
	cvt.u64.u32 	%rd226, %r114;
	cvt.u64.u32 	%rd227, %r116;
	bra.uni 	$L__BB4_28;
$L__BB4_27:
	div.u64 	%rd226, %rd224, %rd62;
	mul.lo.s64 	%rd168, %rd226, %rd62;
	sub.s64 	%rd227, %rd224, %rd168;
$L__BB4_28:
	add.s64 	%rd169, %rd61, %rd12;
	ld.global.u64 	%rd170, [%rd169];
	cvt.u32.u64 	%r117, %rd170;
	cvt.u32.u64 	%r118, %rd227;
	mad.lo.s32 	%r197, %r117, %r118, %r16;
	cvt.u32.u64 	%r187, %rd226;
	add.s32 	%r182, %r182, -8;
	add.s32 	%r181, %r181, 8;
	setp.ne.s32 	%p12, %r181, 0;
	@%p12 bra 	$L__BB4_4;
$L__BB4_29:
	setp.eq.s32 	%p13, %r2, 0;
	@%p13 bra 	$L__BB4_58;
	and.b32  	%r25, %r47, 3;
	setp.lt.u32 	%p14, %r2, 4;
	@%p14 bra 	$L__BB4_44;
	not.b32 	%r120, %r190;
	add.s32 	%r121, %r47, %r120;
	cvt.u64.u32 	%rd69, %r187;
	mul.wide.u32 	%rd171, %r121, 8;
	add.s64 	%rd70, %rd1, %rd171;
	ld.global.u64 	%rd71, [%rd70];
	and.b64  	%rd172, %rd71, -4294967296;
	setp.ne.s64 	%p15, %rd172, 0;
	@%p15 bra 	$L__BB4_33;
	cvt.u32.u64 	%r122, %rd71;
	cvt.u32.u64 	%r123, %rd69;
	div.u32 	%r124, %r123, %r122;
	mul.lo.s32 	%r125, %r124, %r122;
	sub.s32 	%r126, %r123, %r125;
	cvt.u64.u32 	%rd228, %r124;
	cvt.u64.u32 	%rd229, %r126;
	bra.uni 	$L__BB4_34;
$L__BB4_33:
	div.u64 	%rd228, %rd69, %rd71;
	mul.lo.s64 	%rd173, %rd228, %rd71;
	sub.s64 	%rd229, %rd69, %rd173;
$L__BB4_34:
	mul.wide.u32 	%rd78, %r47, 8;
	add.s64 	%rd174, %rd70, %rd78;
	ld.global.u64 	%rd175, [%rd174];
	cvt.u32.u64 	%r127, %rd175;
	cvt.u32.u64 	%r128, %rd229;
	mad.lo.s32 	%r26, %r127, %r128, %r197;
	sub.s32 	%r27, %r47, %r190;
	add.s32 	%r129, %r27, -2;
	mul.wide.u32 	%rd176, %r129, 8;
	add.s64 	%rd79, %rd1, %rd176;
	ld.global.u64 	%rd80, [%rd79];
	and.b64  	%rd177, %rd80, -4294967296;
	setp.ne.s64 	%p16, %rd177, 0;
	@%p16 bra 	$L__BB4_36;
	cvt.u32.u64 	%r130, %rd80;
	cvt.u32.u64 	%r131, %rd228;
	div.u32 	%r132, %r131, %r130;
	mul.lo.s32 	%r133, %r132, %r130;
	sub.s32 	%r134, %r131, %r133;
	cvt.u64.u32 	%rd230, %r132;
	cvt.u64.u32 	%rd231, %r134;
	bra.uni 	$L__BB4_37;
$L__BB4_36:
	div.u64 	%rd230, %rd228, %rd80;
	mul.lo.s64 	%rd178, %rd230, %rd80;
	sub.s64 	%rd231, %rd228, %rd178;
$L__BB4_37:
	add.s64 	%rd179, %rd79, %rd78;
	ld.global.u64 	%rd180, [%rd179];
	cvt.u32.u64 	%r135, %rd180;
	cvt.u32.u64 	%r136, %rd231;
	mad.lo.s32 	%r28, %r135, %r136, %r26;
	add.s32 	%r137, %r27, -3;
	mul.wide.u32 	%rd181, %r137, 8;
	add.s64 	%rd87, %rd1, %rd181;
	ld.global.u64 	%rd88, [%rd87];
	and.b64  	%rd182, %rd88, -4294967296;
	setp.ne.s64 	%p17, %rd182, 0;
	@%p17 bra 	$L__BB4_39;
	cvt.u32.u64 	%r138, %rd88;
	cvt.u32.u64 	%r139, %rd230;
	div.u32 	%r140, %r139, %r138;
	mul.lo.s32 	%r141, %r140, %r138;
	sub.s32 	%r142, %r139, %r141;
	cvt.u64.u32 	%rd232, %r140;
	cvt.u64.u32 	%rd233, %r142;
	bra.uni 	$L__BB4_40;
$L__BB4_39:
	div.u64 	%rd232, %rd230, %rd88;
	mul.lo.s64 	%rd183, %rd232, %rd88;
	sub.s64 	%rd233, %rd230, %rd183;
$L__BB4_40:
	add.s64 	%rd184, %rd87, %rd78;
	ld.global.u64 	%rd185, [%rd184];
	cvt.u32.u64 	%r143, %rd185;
	cvt.u32.u64 	%r144, %rd233;
	mad.lo.s32 	%r29, %r143, %r144, %r28;
	add.s32 	%r145, %r27, -4;
	mul.wide.u32 	%rd186, %r145, 8;
	add.s64 	%rd95, %rd1, %rd186;
	ld.global.u64 	%rd96, [%rd95];
	and.b64  	%rd187, %rd96, -4294967296;
	setp.ne.s64 	%p18, %rd187, 0;
	@%p18 bra 	$L__BB4_42;
	cvt.u32.u64 	%r146, %rd96;
	cvt.u32.u64 	%r147, %rd232;
	div.u32 	%r148, %r147, %r146;
	mul.lo.s32 	%r149, %r148, %r146;
	sub.s32 	%r150, %r147, %r149;
	cvt.u64.u32 	%rd234, %r148;
	cvt.u64.u32 	%rd235, %r150;
	bra.uni 	$L__BB4_43;
$L__BB4_42:
	div.u64 	%rd234, %rd232, %rd96;
	mul.lo.s64 	%rd188, %rd234, %rd96;
	sub.s64 	%rd235, %rd232, %rd188;
$L__BB4_43:
	add.s64 	%rd189, %rd95, %rd78;
	ld.global.u64 	%rd190, [%rd189];
	cvt.u32.u64 	%r151, %rd190;
	cvt.u32.u64 	%r152, %rd235;
	mad.lo.s32 	%r197, %r151, %r152, %r29;
	cvt.u32.u64 	%r187, %rd234;
	add.s32 	%r190, %r190, 4;
$L__BB4_44:
	setp.eq.s32 	%p19, %r25, 0;
	@%p19 bra 	$L__BB4_58;
	setp.eq.s32 	%p20, %r25, 1;
	@%p20 bra 	$L__BB4_53;
	not.b32 	%r154, %r190;
	add.s32 	%r155, %r47, %r154;
	cvt.u64.u32 	%rd103, %r187;
	mul.wide.u32 	%rd191, %r155, 8;
	add.s64 	%rd104, %rd1, %rd191;
	ld.global.u64 	%rd105, [%rd104];
	and.b64  	%rd192, %rd105, -4294967296;
	setp.ne.s64 	%p21, %rd192, 0;
	@%p21 bra 	$L__BB4_48;
	cvt.u32.u64 	%r156, %rd105;
	cvt.u32.u64 	%r157, %rd103;
	div.u32 	%r158, %r157, %r156;
	mul.lo.s32 	%r159, %r158, %r156;
	sub.s32 	%r160, %r157, %r159;
	cvt.u64.u32 	%rd236, %r158;
	cvt.u64.u32 	%rd237, %r160;
	bra.uni 	$L__BB4_49;
$L__BB4_48:
	div.u64 	%rd236, %rd103, %rd105;
	mul.lo.s64 	%rd193, %rd236, %rd105;
	sub.s64 	%rd237, %rd103, %rd193;
$L__BB4_49:
	mul.wide.u32 	%rd112, %r47, 8;
	add.s64 	%rd194, %rd104, %rd112;
	ld.global.u64 	%rd195, [%rd194];
	cvt.u32.u64 	%r161, %rd195;
	cvt.u32.u64 	%r162, %rd237;
	mad.lo.s32 	%r37, %r161, %r162, %r197;
	sub.s32 	%r163, %r47, %r190;
	add.s32 	%r164, %r163, -2;
	mul.wide.u32 	%rd196, %r164, 8;
	add.s64 	%rd113, %rd1, %rd196;
	ld.global.u64 	%rd114, [%rd113];
	and.b64  	%rd197, %rd114, -4294967296;
	setp.ne.s64 	%p22, %rd197, 0;
	@%p22 bra 	$L__BB4_51;
	cvt.u32.u64 	%r165, %rd114;
	cvt.u32.u64 	%r166, %rd236;
	div.u32 	%r167, %r166, %r165;
	mul.lo.s32 	%r168, %r167, %r165;
	sub.s32 	%r169, %r166, %r168;
	cvt.u64.u32 	%rd238, %r167;
	cvt.u64.u32 	%rd239, %r169;
	bra.uni 	$L__BB4_52;
$L__BB4_51:
	div.u64 	%rd238, %rd236, %rd114;
	mul.lo.s64 	%rd198, %rd238, %rd114;
	sub.s64 	%rd239, %rd236, %rd198;
$L__BB4_52:
	add.s64 	%rd199, %rd113, %rd112;
	ld.global.u64 	%rd200, [%rd199];
	cvt.u32.u64 	%r170, %rd200;
	cvt.u32.u64 	%r171, %rd239;
	mad.lo.s32 	%r197, %r170, %r171, %r37;
	cvt.u32.u64 	%r187, %rd238;
	add.s32 	%r190, %r190, 2;
$L__BB4_53:
	and.b32  	%r172, %r47, 1;
	setp.eq.b32 	%p23, %r172, 1;
	not.pred 	%p24, %p23;
	@%p24 bra 	$L__BB4_58;
	not.b32 	%r173, %r190;
	add.s32 	%r174, %r47, %r173;
	cvt.u64.u32 	%rd121, %r187;
	mul.wide.u32 	%rd201, %r174, 8;
	add.s64 	%rd122, %rd1, %rd201;
	ld.global.u64 	%rd123, [%rd122];
	and.b64  	%rd202, %rd123, -4294967296;
	setp.ne.s64 	%p25, %rd202, 0;
	@%p25 bra 	$L__BB4_56;
	cvt.u32.u64 	%r175, %rd123;
	cvt.u32.u64 	%r176, %rd121;
	rem.u32 	%r177, %r176, %r175;
	cvt.u64.u32 	%rd240, %r177;
	bra.uni 	$L__BB4_57;
$L__BB4_56:
	rem.u64 	%rd240, %rd121, %rd123;
$L__BB4_57:
	mul.wide.u32 	%rd203, %r47, 8;
	add.s64 	%rd204, %rd122, %rd203;
	ld.global.u64 	%rd205, [%rd204];
	cvt.u32.u64 	%r178, %rd205;
	cvt.u32.u64 	%r179, %rd240;
	mad.lo.s32 	%r197, %r178, %r179, %r197;
$L__BB4_58:
	add.s32 	%r180, %r197, %r48;
	cvta.to.global.u64 	%rd206, %rd127;
	mul.wide.u32 	%rd207, %r180, 4;
	add.s64 	%rd208, %rd206, %rd207;
	ld.global.f32 	%f1, [%rd208];
	cvta.to.global.u64 	%rd209, %rd128;
	shl.b64 	%rd210, %rd2, 2;
	add.s64 	%rd211, %rd209, %rd210;
	st.global.f32 	[%rd211], %f1;
$L__BB4_59:
	ret;

}
	// .globl	copy_strided_f64
.visible .entry copy_strided_f64(
	.param .u64 copy_strided_f64_param_0,
	.param .u32 copy_strided_f64_param_1,
	.param .u64 .ptr .align 1 copy_strided_f64_param_2,
	.param .u32 copy_strided_f64_param_3,
	.param .u64 .ptr .align 1 copy_strided_f64_param_4,
	.param .u64 .ptr .align 1 copy_strided_f64_param_5
)
{
	.reg .pred 	%p<26>;
	.reg .b32 	%r<198>;
	.reg .b64 	%rd<241>;
	.reg .b64 	%fd<2>;

	ld.param.u64 	%rd129, [copy_strided_f64_param_0];
	ld.param.u32 	%r47, [copy_strided_f64_param_1];
	ld.param.u64 	%rd130, [copy_strided_f64_param_2];
	ld.param.u32 	%r48, [copy_strided_f64_param_3];
	ld.param.u64 	%rd127, [copy_strided_f64_param_4];
	ld.param.u64 	%rd128, [copy_strided_f64_param_5];
	cvta.to.global.u64 	%rd1, %rd130;
	mov.u32 	%r49, %ctaid.x;
	mov.u32 	%r50, %ntid.x;
	mov.u32 	%r51, %tid.x;
	mad.lo.s32 	%r187, %r49, %r50, %r51;
	cvt.u64.u32 	%rd2, %r187;
	setp.le.u64 	%p1, %rd129, %rd2;
	@%p1 bra 	$L__BB5_59;
	setp.eq.s32 	%p2, %r47, 0;
	mov.b32 	%r197, 0;
	@%p2 bra 	$L__BB5_58;
	and.b32  	%r2, %r47, 7;
	setp.lt.u32 	%p3, %r47, 8;
	mov.b32 	%r190, 0;
	mov.u32 	%r197, %r190;
	@%p3 bra 	$L__BB5_29;
	and.b32  	%r190, %r47, -8;
	add.s32 	%r182, %r47, -4;
	neg.s32 	%r181, %r190;
	mov.b32 	%r197, 0;
	mul.wide.u32 	%rd12, %r47, 8;
$L__BB5_4:
	.pragma "nounroll";
	add.s32 	%r56, %r182, 3;
	cvt.u64.u32 	%rd3, %r187;
	mul.wide.u32 	%rd131, %r56, 8;
	add.s64 	%rd4, %rd1, %rd131;
	ld.global.u64 	%rd5, [%rd4];
	and.b64  	%rd132, %rd5, -4294967296;
	setp.ne.s64 	%p4, %rd132, 0;
	@%p4 bra 	$L__BB5_6;
	cvt.u32.u64 	%r57, %rd5;
	cvt.u32.u64 	%r58, %rd3;
	div.u32 	%r59, %r58, %r57;
	mul.lo.s32 	%r60, %r59, %r57;
	sub.s32 	%r61, %r58, %r60;
	cvt.u64.u32 	%rd212, %r59;
	cvt.u64.u32 	%rd213, %r61;
	bra.uni 	$L__BB5_7;
$L__BB5_6:
	div.u64 	%rd212, %rd3, %rd5;
	mul.lo.s64 	%rd133, %rd212, %rd5;
	sub.s64 	%rd213, %rd3, %rd133;
$L__BB5_7:
	add.s64 	%rd134, %rd4, %rd12;
	ld.global.u64 	%rd135, [%rd134];
	cvt.u32.u64 	%r62, %rd135;
	cvt.u32.u64 	%r63, %rd213;
	mad.lo.s32 	%r10, %r62, %r63, %r197;
	add.s32 	%r64, %r182, 2;
	mul.wide.u32 	%rd136, %r64, 8;
	add.s64 	%rd13, %rd1, %rd136;
	ld.global.u64 	%rd14, [%rd13];
	and.b64  	%rd137, %rd14, -4294967296;
	setp.ne.s64 	%p5, %rd137, 0;
	@%p5 bra 	$L__BB5_9;
	cvt.u32.u64 	%r65, %rd14;
	cvt.u32.u64 	%r66, %rd212;
	div.u32 	%r67, %r66, %r65;
	mul.lo.s32 	%r68, %r67, %r65;
	sub.s32 	%r69, %r66, %r68;
	cvt.u64.u32 	%rd214, %r67;
	cvt.u64.u32 	%rd215, %r69;
	bra.uni 	$L__BB5_10;
$L__BB5_9:
	div.u64 	%rd214, %rd212, %rd14;
	mul.lo.s64 	%rd138, %rd214, %rd14;
	sub.s64 	%rd215, %rd212, %rd138;
$L__BB5_10:
	add.s64 	%rd139, %rd13, %rd12;
	ld.global.u64 	%rd140, [%rd139];
	cvt.u32.u64 	%r70, %rd140;
	cvt.u32.u64 	%r71, %rd215;
	mad.lo.s32 	%r11, %r70, %r71, %r10;
	add.s32 	%r72, %r182, 1;
	mul.wide.u32 	%rd141, %r72, 8;
	add.s64 	%rd21, %rd1, %rd141;
	ld.global.u64 	%rd22, [%rd21];
	and.b64  	%rd142, %rd22, -4294967296;
	setp.ne.s64 	%p6, %rd142, 0;
	@%p6 bra 	$L__BB5_12;
	cvt.u32.u64 	%r73, %rd22;
	cvt.u32.u64 	%r74, %rd214;
	div.u32 	%r75, %r74, %r73;
	mul.lo.s32 	%r76, %r75, %r73;
	sub.s32 	%r77, %r74, %r76;
	cvt.u64.u32 	%rd216, %r75;
	cvt.u64.u32 	%rd217, %r77;
	bra.uni 	$L__BB5_13;
$L__BB5_12:
	div.u64 	%rd216, %rd214, %rd22;
	mul.lo.s64 	%rd143, %rd216, %rd22;
	sub.s64 	%rd217, %rd214, %rd143;
$L__BB5_13:
	add.s64 	%rd144, %rd21, %rd12;
	ld.global.u64 	%rd145, [%rd144];
	cvt.u32.u64 	%r78, %rd145;
	cvt.u32.u64 	%r79, %rd217;
	mad.lo.s32 	%r12, %r78, %r79, %r11;
	mul.wide.u32 	%rd146, %r182, 8;
	add.s64 	%rd29, %rd1, %rd146;
	ld.global.u64 	%rd30, [%rd29];
	and.b64  	%rd147, %rd30, -4294967296;
	setp.ne.s64 	%p7, %rd147, 0;
	@%p7 bra 	$L__BB5_15;
	cvt.u32.u64 	%r80, %rd30;
	cvt.u32.u64 	%r81, %rd216;
	div.u32 	%r82, %r81, %r80;
	mul.lo.s32 	%r83, %r82, %r80;
	sub.s32 	%r84, %r81, %r83;
	cvt.u64.u32 	%rd218, %r82;
	cvt.u64.u32 	%rd219, %r84;
	bra.uni 	$L__BB5_16;
$L__BB5_15:
	div.u64 	%rd218, %rd216, %rd30;
	mul.lo.s64 	%rd148, %rd218, %rd30;
	sub.s64 	%rd219, %rd216, %rd148;
$L__BB5_16:
	add.s64 	%rd149, %rd29, %rd12;
	ld.global.u64 	%rd150, [%rd149];
	cvt.u32.u64 	%r85, %rd150;
	cvt.u32.u64 	%r86, %rd219;
	mad.lo.s32 	%r13, %r85, %r86, %r12;
	add.s32 	%r87, %r182, -1;
	mul.wide.u32 	%rd151, %r87, 8;
	add.s64 	%rd37, %rd1, %rd151;
	ld.global.u64 	%rd38, [%rd37];
	and.b64  	%rd152, %rd38, -4294967296;
	setp.ne.s64 	%p8, %rd152, 0;
	@%p8 bra 	$L__BB5_18;
	cvt.u32.u64 	%r88, %rd38;
	cvt.u32.u64 	%r89, %rd218;
	div.u32 	%r90, %r89, %r88;
	mul.lo.s32 	%r91, %r90, %r88;
	sub.s32 	%r92, %r89, %r91;
	cvt.u64.u32 	%rd220, %r90;
	cvt.u64.u32 	%rd221, %r92;
	bra.uni 	$L__BB5_19;
$L__BB5_18:
	div.u64 	%rd220, %rd218, %rd38;
	mul.lo.s64 	%rd153, %rd220, %rd38;
	sub.s64 	%rd221, %rd218, %rd153;
$L__BB5_19:
	add.s64 	%rd154, %rd37, %rd12;
	ld.global.u64 	%rd155, [%rd154];
	cvt.u32.u64 	%r93, %rd155;
	cvt.u32.u64 	%r94, %rd221;
	mad.lo.s32 	%r14, %r93, %r94, %r13;
	add.s32 	%r95, %r182, -2;
	mul.wide.u32 	%rd156, %r95, 8;
	add.s64 	%rd45, %rd1, %rd156;
	ld.global.u64 	%rd46, [%rd45];
	and.b64  	%rd157, %rd46, -4294967296;
	setp.ne.s64 	%p9, %rd157, 0;
	@%p9 bra 	$L__BB5_21;
	cvt.u32.u64 	%r96, %rd46;
	cvt.u32.u64 	%r97, %rd220;
	div.u32 	%r98, %r97, %r96;
	mul.lo.s32 	%r99, %r98, %r96;
	sub.s32 	%r100, %r97, %r99;
	cvt.u64.u32 	%rd222, %r98;
	cvt.u64.u32 	%rd223, %r100;
	bra.uni 	$L__BB5_22;
$L__BB5_21:
	div.u64 	%rd222, %rd220, %rd46;
	mul.lo.s64 	%rd158, %rd222, %rd46;
	sub.s64 	%rd223, %rd220, %rd158;
$L__BB5_22:
	add.s64 	%rd159, %rd45, %rd12;
	ld.global.u64 	%rd160, [%rd159];
	cvt.u32.u64 	%r101, %rd160;
	cvt.u32.u64 	%r102, %rd223;
	mad.lo.s32 	%r15, %r101, %r102, %r14;
	add.s32 	%r103, %r182, -3;
	mul.wide.u32 	%rd161, %r103, 8;
	add.s64 	%rd53, %rd1, %rd161;
	ld.global.u64 	%rd54, [%rd53];
	and.b64  	%rd162, %rd54, -4294967296;
	setp.ne.s64 	%p10, %rd162, 0;
	@%p10 bra 	$L__BB5_24;
	cvt.u32.u64 	%r104, %rd54;
	cvt.u32.u64 	%r105, %rd222;
	div.u32 	%r106, %r105, %r104;
	mul.lo.s32 	%r107, %r106, %r104;
	sub.s32 	%r108, %r105, %r107;
	cvt.u64.u32 	%rd224, %r106;
	cvt.u64.u32 	%rd225, %r108;
	bra.uni 	$L__BB5_25;
$L__BB5_24:
	div.u64 	%rd224, %rd222, %rd54;
	mul.lo.s64 	%rd163, %rd224, %rd54;
	sub.s64 	%rd225, %rd222, %rd163;
$L__BB5_25:
	add.s64 	%rd164, %rd53, %rd12;
	ld.global.u64 	%rd165, [%rd164];
	cvt.u32.u64 	%r109, %rd165;
	cvt.u32.u64 	%r110, %rd225;
	mad.lo.s32 	%r16, %r109, %r110, %r15;
	add.s32 	%r111, %r182, -4;
	mul.wide.u32 	%rd166, %r111, 8;
	add.s64 	%rd61, %rd1, %rd166;
	ld.global.u64 	%rd62, [%rd61];
	and.b64  	%rd167, %rd62, -4294967296;
	setp.ne.s64 	%p11, %rd167, 0;
	@%p11 bra 	$L__BB5_27;
	cvt.u32.u64 	%r112, %rd62;
	cvt.u32.u64 	%r113, %rd224;
	div.u32 	%r114, %r113, %r112;
	mul.lo.s32 	%r115, %r114, %r112;
	sub.s32 	%r116, %r113, %r115;
	cvt.u64.u32 	%rd226, %r114;
	cvt.u64.u32 	%rd227, %r116;
	bra.uni 	$L__BB5_28;
$L__BB5_27:
	div.u64 	%rd226, %rd224, %rd62;
	mul.lo.s64 	%rd168, %rd226, %rd62;
	sub.s64 	%rd227, %rd224, %rd168;
$L__BB5_28:
	add.s64 	%rd169, %rd61, %rd12;
	ld.global.u64 	%rd170, [%rd169];
	cvt.u32.u64 	%r117, %rd170;
	cvt.u32.u64 	%r118, %rd227;
	mad.lo.s32 	%r197, %r117, %r118, %r16;
	cvt.u32.u64 	%r187, %rd226;
	add.s32 	%r182, %r182, -8;
	add.s32 	%r181, %r181, 8;
	setp.ne.s32 	%p12, %r181, 0;
	@%p12 bra 	$L__BB5_4;
$L__BB5_29:
	setp.eq.s32 	%p13, %r2, 0;
	@%p13 bra 	$L__BB5_58;
	and.b32  	%r25, %r47, 3;
	setp.lt.u32 	%p14, %r2, 4;
	@%p14 bra 	$L__BB5_44;
	not.b32 	%r120, %r190;
	add.s32 	%r121, %r47, %r120;
	cvt.u64.u32 	%rd69, %r187;
	mul.wide.u32 	%rd171, %r121, 8;
	add.s64 	%rd70, %rd1, %rd171;
	ld.global.u64 	%rd71, [%rd70];
	and.b64  	%rd172, %rd71, -4294967296;
	setp.ne.s64 	%p15, %rd172, 0;
	@%p15 bra 	$L__BB5_33;
	cvt.u32.u64 	%r122, %rd71;
	cvt.u32.u64 	%r123, %rd69;
	div.u32 	%r124, %r123, %r122;
	mul.lo.s32 	%r125, %r124, %r122;
	sub.s32 	%r126, %r123, %r125;
	cvt.u64.u32 	%rd228, %r124;
	cvt.u64.u32 	%rd229, %r126;
	bra.uni 	$L__BB5_34;
$L__BB5_33:
	div.u64 	%rd228, %rd69, %rd71;
	mul.lo.s64 	%rd173, %rd228, %rd71;
	sub.s64 	%rd229, %rd69, %rd173;
$L__BB5_34:
	mul.wide.u32 	%rd78, %r47, 8;
	add.s64 	%rd174, %rd70, %rd78;
	ld.global.u64 	%rd175, [%rd174];
	cvt.u32.u64 	%r127, %rd175;
	cvt.u32.u64 	%r128, %rd229;
	mad.lo.s32 	%r26, %r127, %r128, %r197;
	sub.s32 	%r27, %r47, %r190;
	add.s32 	%r129, %r27, -2;
	mul.wide.u32 	%rd176, %r129, 8;
	add.s64 	%rd79, %rd1, %rd176;
	ld.global.u64 	%rd80, [%rd79];
	and.b64  	%rd177, %rd80, -4294967296;
	setp.ne.s64 	%p16, %rd177, 0;
	@%p16 bra 	$L__BB5_36;
	cvt.u32.u64 	%r130, %rd80;
	cvt.u32.u64 	%r131, %rd228;
	div.u32 	%r132, %r131, %r130;
	mul.lo.s32 	%r133, %r132, %r130;
	sub.s32 	%r134, %r131, %r133;
	cvt.u64.u32 	%rd230, %r132;
	cvt.u64.u32 	%rd231, %r134;
	bra.uni 	$L__BB5_37;
$L__BB5_36:
	div.u64 	%rd230, %rd228, %rd80;
	mul.lo.s64 	%rd178, %rd230, %rd80;
	sub.s64 	%rd231, %rd228, %rd178;
$L__BB5_37:
	add.s64 	%rd179, %rd79, %rd78;
	ld.global.u64 	%rd180, [%rd179];
	cvt.u32.u64 	%r135, %rd180;
	cvt.u32.u64 	%r136, %rd231;
	mad.lo.s32 	%r28, %r135, %r136, %r26;
	add.s32 	%r137, %r27, -3;
	mul.wide.u32 	%rd181, %r137, 8;
	add.s64 	%rd87, %rd1, %rd181;
	ld.global.u64 	%rd88, [%rd87];
	and.b64  	%rd182, %rd88, -4294967296;
	setp.ne.s64 	%p17, %rd182, 0;
	@%p17 bra 	$L__BB5_39;
	cvt.u32.u64 	%r138, %rd88;
	cvt.u32.u64 	%r139, %rd230;
	div.u32 	%r140, %r139, %r138;
	mul.lo.s32 	%r141, %r140, %r138;
	sub.s32 	%r142, %r139, %r141;
	cvt.u64.u32 	%rd232, %r140;
	cvt.u64.u32 	%rd233, %r142;
	bra.uni 	$L__BB5_40;
$L__BB5_39:
	div.u64 	%rd232, %rd230, %rd88;
	mul.lo.s64 	%rd183, %rd232, %rd88;
	sub.s64 	%rd233, %rd230, %rd183;
$L__BB5_40:
	add.s64 	%rd184, %rd87, %rd78;
	ld.global.u64 	%rd185, [%rd184];
	cvt.u32.u64 	%r143, %rd185;
	cvt.u32.u64 	%r144, %rd233;
	mad.lo.s32 	%r29, %r143, %r144, %r28;
	add.s32 	%r145, %r27, -4;
	mul.wide.u32 	%rd186, %r145, 8;
	add.s64 	%rd95, %rd1, %rd186;
	ld.global.u64 	%rd96, [%rd95];
	and.b64  	%rd187, %rd96, -4294967296;
	setp.ne.s64 	%p18, %rd187, 0;
	@%p18 bra 	$L__BB5_42;
	cvt.u32.u64 	%r146, %rd96;
	cvt.u32.u64 	%r147, %rd232;
	div.u32 	%r148, %r147, %r146;
	mul.lo.s32 	%r149, %r148, %r146;
	sub.s32 	%r150, %r147, %r149;
	cvt.u64.u32 	%rd234, %r148;
	cvt.u64.u32 	%rd235, %r150;
	bra.uni 	$L__BB5_43;
$L__BB5_42:
	div.u64 	%rd234, %rd232, %rd96;
	mul.lo.s64 	%rd188, %rd234, %rd96;
	sub.s64 	%rd235, %rd232, %rd188;
$L__BB5_43:
	add.s64 	%rd189, %rd95, %rd78;
	ld.global.u64 	%rd190, [%rd189];
	cvt.u32.u64 	%r151, %rd190;
	cvt.u32.u64 	%r152, %rd235;
	mad.lo.s32 	%r197, %r151, %r152, %r29;
	cvt.u32.u64 	%r187, %rd234;
	add.s32 	%r190, %r190, 4;
$L__BB5_44:
	setp.eq.s32 	%p19, %r25, 0;
	@%p19 bra 	$L__BB5_58;
	setp.eq.s32 	%p20, %r25, 1;
	@%p20 bra 	$L__BB5_53;
	not.b32 	%r154, %r190;
	add.s32 	%r155, %r47, %r154;
	cvt.u64.u32 	%rd103, %r187;
	mul.wide.u32 	%rd191, %r155, 8;
	add.s64 	%rd104, %rd1, %rd191;
	ld.global.u64 	%rd105, [%rd104];
	and.b64  	%rd192, %rd105, -4294967296;
	setp.ne.s64 	%p21, %rd192, 0;
	@%p21 bra 	$L__BB5_48;
	cvt.u32.u64 	%r156, %rd105;
	cvt.u32.u64 	%r157, %rd103;
	div.u32 	%r158, %r157, %r156;
	mul.lo.s32 	%r159, %r158, %r156;
	sub.s32 	%r160, %r157, %r159;
	cvt.u64.u32 	%rd236, %r158;
	cvt.u64.u32 	%rd237, %r160;
	bra.uni 	$L__BB5_49;
$L__BB5_48:
	div.u64 	%rd236, %rd103, %rd105;
	mul.lo.s64 	%rd193, %rd236, %rd105;
	sub.s64 	%rd237, %rd103, %rd193;
$L__BB5_49:
	mul.wide.u32 	%rd112, %r47, 8;
	add.s64 	%rd194, %rd104, %rd112;
	ld.global.u64 	%rd195, [%rd194];
	cvt.u32.u64 	%r161, %rd195;
	cvt.u32.u64 	%r162, %rd237;
	mad.lo.s32 	%r37, %r161, %r162, %r197;
	sub.s32 	%r163, %r47, %r190;
	add.s32 	%r164, %r163, -2;
	mul.wide.u32 	%rd196, %r164, 8;
	add.s64 	%rd113, %rd1, %rd196;
	ld.global.u64 	%rd114, [%rd113];
	and.b64  	%rd197, %rd114, -4294967296;
	setp.ne.s64 	%p22, %rd197, 0;
	@%p22 bra 	$L__BB5_51;
	cvt.u32.u64 	%r165, %rd114;
	cvt.u32.u64 	%r166, %rd236;
	div.u32 	%r167, %r166, %r165;
	mul.lo.s32 	%r168, %r167, %r165;
	sub.s32 	%r169, %r166, %r168;
	cvt.u64.u32 	%rd238, %r167;
	cvt.u64.u32 	%rd239, %r169;
	bra.uni 	$L__BB5_52;
$L__BB5_51:
	div.u64 	%rd238, %rd236, %rd114;
	mul.lo.s64 	%rd198, %rd238, %rd114;
	sub.s64 	%rd239, %rd236, %rd198;
$L__BB5_52:
	add.s64 	%rd199, %rd113, %rd112;
	ld.global.u64 	%rd200, [%rd199];
	cvt.u32.u64 	%r170, %rd200;
	cvt.u32.u64 	%r171, %rd239;
	mad.lo.s32 	%r197, %r170, %r171, %r37;
	cvt.u32.u64 	%r187, %rd238;
	add.s32 	%r190, %r190, 2;
$L__BB5_53:
	and.b32  	%r172, %r47, 1;
	setp.eq.b32 	%p23, %r172, 1;
	not.pred 	%p24, %p23;
	@%p24 bra 	$L__BB5_58;
	not.b32 	%r173, %r190;
	add.s32 	%r174, %r47, %r173;
	cvt.u64.u32 	%rd121, %r187;
	mul.wide.u32 	%rd201, %r174, 8;
	add.s64 	%rd122, %rd1, %rd201;
	ld.global.u64 	%rd123, [%rd122];
	and.b64  	%rd202, %rd123, -4294967296;
	setp.ne.s64 	%p25, %rd202, 0;
	@%p25 bra 	$L__BB5_56;
	cvt.u32.u64 	%r175, %rd123;
	cvt.u32.u64 	%r176, %rd121;
	rem.u32 	%r177, %r176, %r175;
	cvt.u64.u32 	%rd240, %r177;
	bra.uni 	$L__BB5_57;
$L__BB5_56:
	rem.u64 	%rd240, %rd121, %rd123;
$L__BB5_57:
	mul.wide.u32 	%rd203, %r47, 8;
	add.s64 	%rd204, %rd122, %rd203;
	ld.global.u64 	%rd205, [%rd204];
	cvt.u32.u64 	%r178, %rd205;
	cvt.u32.u64 	%r179, %rd240;
	mad.lo.s32 	%r197, %r178, %r179, %r197;
$L__BB5_58:
	add.s32 	%r180, %r197, %r48;
	cvta.to.global.u64 	%rd206, %rd127;
	mul.wide.u32 	%rd207, %r180, 8;
	add.s64 	%rd208, %rd206, %rd207;
	ld.global.f64 	%fd1, [%rd208];
	cvta.to.global.u64 	%rd209, %rd128;
	shl.b64 	%rd210, %rd2, 3;
	add.s64 	%rd211, %rd209, %rd210;
	st.global.f64 	[%rd211], %fd1;
$L__BB5_59:
	ret;

}
	// .globl	transpose_bf16
.visible .entry transpose_bf16(
	.param .u64 transpose_bf16_param_0,
	.param .u32 transpose_bf16_param_1,
	.param .u32 transpose_bf16_param_2,
	.param .u32 transpose_bf16_param_3,
	.param .u32 transpose_bf16_param_4,
	.param .u32 transpose_bf16_param_5,
	.param .u64 .ptr .align 1 transpose_bf16_param_6,
	.param .u64 .ptr .align 1 transpose_bf16_param_7
)
{
	.reg .pred 	%p<5>;
	.reg .b16 	%rs<2>;
	.reg .b32 	%r<26>;
	.reg .b64 	%rd<51>;

	ld.param.u64 	%rd23, [transpose_bf16_param_0];
	ld.param.u32 	%r1, [transpose_bf16_param_1];
	ld.param.u32 	%r2, [transpose_bf16_param_2];
	ld.param.u32 	%r3, [transpose_bf16_param_4];
	ld.param.u32 	%r4, [transpose_bf16_param_5];
	ld.param.u64 	%rd21, [transpose_bf16_param_6];
	ld.param.u64 	%rd22, [transpose_bf16_param_7];
	mov.u32 	%r5, %ctaid.x;
	mov.u32 	%r6, %ntid.x;
	mov.u32 	%r7, %tid.x;
	mad.lo.s32 	%r8, %r5, %r6, %r7;
	cvt.u64.u32 	%rd1, %r8;
	setp.le.u64 	%p1, %rd23, %rd1;
	@%p1 bra 	$L__BB6_11;
	cvt.u32.u64 	%r9, %rd1;
	mul.lo.s32 	%r10, %r2, %r1;
	mul.lo.s32 	%r11, %r10, %r3;
	mul.lo.s32 	%r12, %r11, %r4;
	div.u32 	%r13, %r9, %r12;
	cvt.u64.u32 	%rd2, %r13;
	cvt.u64.u32 	%rd3, %r2;
	cvt.u64.u32 	%rd4, %r3;
	cvt.u64.u32 	%rd5, %r4;
	mul.wide.u32 	%rd24, %r2, %r1;
	mul.lo.s64 	%rd25, %rd24, %rd4;
	mul.lo.s64 	%rd26, %rd25, %rd5;
	mul.lo.s64 	%rd27, %rd26, %rd2;
	sub.s64 	%rd6, %rd1, %rd27;
	mul.lo.s32 	%r14, %r3, %r1;
	mul.lo.s32 	%r15, %r14, %r4;
	cvt.u64.u32 	%rd7, %r15;
	and.b64  	%rd28, %rd6, -4294967296;
	setp.ne.s64 	%p2, %rd28, 0;
	@%p2 bra 	$L__BB6_3;
	cvt.u32.u64 	%r16, %rd7;
	cvt.u32.u64 	%r17, %rd6;
	div.u32 	%r18, %r17, %r16;
	cvt.u64.u32 	%rd48, %r18;
	bra.uni 	$L__BB6_4;
$L__BB6_3:
	div.u64 	%rd48, %rd6, %rd7;
$L__BB6_4:
	cvt.u64.u32 	%rd29, %r1;
	mul.lo.s64 	%rd11, %rd4, %rd29;
	mul.lo.s64 	%rd30, %rd11, %rd5;
	mul.lo.s64 	%rd31, %rd30, %rd48;
	sub.s64 	%rd12, %rd6, %rd31;
	mul.lo.s32 	%r19, %r4, %r1;
	cvt.u64.u32 	%rd13, %r19;
	and.b64  	%rd32, %rd12, -4294967296;
	setp.ne.s64 	%p3, %rd32, 0;
	@%p3 bra 	$L__BB6_6;
	cvt.u32.u64 	%r20, %rd13;
	cvt.u32.u64 	%r21, %rd12;
	div.u32 	%r22, %r21, %r20;
	cvt.u64.u32 	%rd49, %r22;
	bra.uni 	$L__BB6_7;
$L__BB6_6:
	div.u64 	%rd49, %rd12, %rd13;
$L__BB6_7:
	mul.lo.s64 	%rd34, %rd5, %rd29;
	mul.lo.s64 	%rd35, %rd34, %rd49;
	sub.s64 	%rd17, %rd12, %rd35;
	and.b64  	%rd36, %rd17, -4294967296;
	setp.ne.s64 	%p4, %rd36, 0;
	@%p4 bra 	$L__BB6_9;
	cvt.u32.u64 	%r23, %rd5;
	cvt.u32.u64 	%r24, %rd17;
	div.u32 	%r25, %r24, %r23;
	cvt.u64.u32 	%rd50, %r25;
	bra.uni 	$L__BB6_10;
$L__BB6_9:
	div.u64 	%rd50, %rd17, %rd5;
$L__BB6_10:
	mad.lo.s64 	%rd37, %rd11, %rd2, %rd49;
	mad.lo.s64 	%rd38, %rd50, %rd4, %rd37;
	sub.s64 	%rd39, %rd48, %rd50;
	mad.lo.s64 	%rd40, %rd38, %rd3, %rd39;
	mad.lo.s64 	%rd41, %rd40, %rd5, %rd17;
	cvta.to.global.u64 	%rd42, %rd22;
	shl.b64 	%rd43, %rd1, 1;
	add.s64 	%rd44, %rd42, %rd43;
	cvta.to.global.u64 	%rd45, %rd21;
	shl.b64 	%rd46, %rd41, 1;
	add.s64 	%rd47, %rd45, %rd46;
	ld.global.u16 	%rs1, [%rd47];
	st.global.u16 	[%rd44], %rs1;
$L__BB6_11:
	ret;

}
	// .globl	transpose_f16
.visible .entry transpose_f16(
	.param .u64 transpose_f16_param_0,
	.param .u32 transpose_f16_param_1,
	.param .u32 transpose_f16_param_2,
	.param .u32 transpose_f16_param_3,
	.param .u32 transpose_f16_param_4,
	.param .u32 transpose_f16_param_5,
	.param .u64 .ptr .align 1 transpose_f16_param_6,
	.param .u64 .ptr .align 1 transpose_f16_param_7
)
{
	.reg .pred 	%p<5>;
	.reg .b16 	%rs<2>;
	.reg .b32 	%r<26>;
	.reg .b64 	%rd<51>;

	ld.param.u64 	%rd23, [transpose_f16_param_0];
	ld.param.u32 	%r1, [transpose_f16_param_1];
	ld.param.u32 	%r2, [transpose_f16_param_2];
	ld.param.u32 	%r3, [transpose_f16_param_4];
	ld.param.u32 	%r4, [transpose_f16_param_5];
	ld.param.u64 	%rd21, [transpose_f16_param_6];
	ld.param.u64 	%rd22, [transpose_f16_param_7];
	mov.u32 	%r5, %ctaid.x;
	mov.u32 	%r6, %ntid.x;
	mov.u32 	%r7, %tid.x;
	mad.lo.s32 	%r8, %r5, %r6, %r7;
	cvt.u64.u32 	%rd1, %r8;
	setp.le.u64 	%p1, %rd23, %rd1;
	@%p1 bra 	$L__BB7_11;
	cvt.u32.u64 	%r9, %rd1;
	mul.lo.s32 	%r10, %r2, %r1;
	mul.lo.s32 	%r11, %r10, %r3;
	mul.lo.s32 	%r12, %r11, %r4;
	div.u32 	%r13, %r9, %r12;
	cvt.u64.u32 	%rd2, %r13;
	cvt.u64.u32 	%rd3, %r2;
	cvt.u64.u32 	%rd4, %r3;
	cvt.u64.u32 	%rd5, %r4;
	mul.wide.u32 	%rd24, %r2, %r1;
	mul.lo.s64 	%rd25, %rd24, %rd4;
	mul.lo.s64 	%rd26, %rd25, %rd5;
	mul.lo.s64 	%rd27, %rd26, %rd2;
	sub.s64 	%rd6, %rd1, %rd27;
	mul.lo.s32 	%r14, %r3, %r1;
	mul.lo.s32 	%r15, %r14, %r4;
	cvt.u64.u32 	%rd7, %r15;
	and.b64  	%rd28, %rd6, -4294967296;
	setp.ne.s64 	%p2, %rd28, 0;
	@%p2 bra 	$L__BB7_3;
	cvt.u32.u64 	%r16, %rd7;
	cvt.u32.u64 	%r17, %rd6;
	div.u32 	%r18, %r17, %r16;
	cvt.u64.u32 	%rd48, %r18;
	bra.uni 	$L__BB7_4;
$L__BB7_3:
	div.u64 	%rd48, %rd6, %rd7;
$L__BB7_4:
	cvt.u64.u32 	%rd29, %r1;
	mul.lo.s64 	%rd11, %rd4, %rd29;
	mul.lo.s64 	%rd30, %rd11, %rd5;
	mul.lo.s64 	%rd31, %rd30, %rd48;
	sub.s64 	%rd12, %rd6, %rd31;
	mul.lo.s32 	%r19, %r4, %r1;
	cvt.u64.u32 	%rd13, %r19;
	and.b64  	%rd32, %rd12, -4294967296;
	setp.ne.s64 	%p3, %rd32, 0;
	@%p3 bra 	$L__BB7_6;
	cvt.u32.u64 	%r20, %rd13;
	cvt.u32.u64 	%r21, %rd12;
	div.u32 	%r22, %r21, %r20;
	cvt.u64.u32 	%rd49, %r22;
	bra.uni 	$L__BB7_7;
$L__BB7_6:
	div.u64 	%rd49, %rd12, %rd13;
$L__BB7_7:
	mul.lo.s64 	%rd34, %rd5, %rd29;
	mul.lo.s64 	%rd35, %rd34, %rd49;
	sub.s64 	%rd17, %rd12, %rd35;
	and.b64  	%rd36, %rd17, -4294967296;
	setp.ne.s64 	%p4, %rd36, 0;
	@%p4 bra 	$L__BB7_9;
	cvt.u32.u64 	%r23, %rd5;
	cvt.u32.u64 	%r24, %rd17;
	div.u32 	%r25, %r24, %r23;
	cvt.u64.u32 	%rd50, %r25;
	bra.uni 	$L__BB7_10;
$L__BB7_9:
	div.u64 	%rd50, %rd17, %rd5;
$L__BB7_10:
	mad.lo.s64 	%rd37, %rd11, %rd2, %rd49;
	mad.lo.s64 	%rd38, %rd50, %rd4, %rd37;
	sub.s64 	%rd39, %rd48, %rd50;
	mad.lo.s64 	%rd40, %rd38, %rd3, %rd39;
	mad.lo.s64 	%rd41, %rd40, %rd5, %rd17;
	cvta.to.global.u64 	%rd42, %rd22;
	shl.b64 	%rd43, %rd1, 1;
	add.s64 	%rd44, %rd42, %rd43;
	cvta.to.global.u64 	%rd45, %rd21;
	shl.b64 	%rd46, %rd41, 1;
	add.s64 	%rd47, %rd45, %rd46;
	ld.global.u16 	%rs1, [%rd47];
	st.global.u16 	[%rd44], %rs1;
$L__BB7_11:
	ret;

}
	// .globl	transpose_u8
.visible .entry transpose_u8(
	.param .u64 transpose_u8_param_0,
	.param .u32 transpose_u8_param_1,
	.param .u32 transpose_u8_param_2,
	.param .u32 transpose_u8_param_3,
	.param .u32 transpose_u8_param_4,
	.param .u32 transpose_u8_param_5,
	.param .u64 .ptr .align 1 transpose_u8_param_6,
	.param .u64 .ptr .align 1 transpose_u8_param_7
)
{
	.reg .pred 	%p<5>;
	.reg .b16 	%rs<2>;
	.reg .b32 	%r<26>;
	.reg .b64 	%rd<49>;

	ld.param.u64 	%rd23, [transpose_u8_param_0];
	ld.param.u32 	%r1, [transpose_u8_param_1];
	ld.param.u32 	%r2, [transpose_u8_param_2];
	ld.param.u32 	%r3, [transpose_u8_param_4];
	ld.param.u32 	%r4, [transpose_u8_param_5];
	ld.param.u64 	%rd21, [transpose_u8_param_6];
	ld.param.u64 	%rd22, [transpose_u8_param_7];
	mov.u32 	%r5, %ctaid.x;
	mov.u32 	%r6, %ntid.x;
	mov.u32 	%r7, %tid.x;
	mad.lo.s32 	%r8, %r5, %r6, %r7;
	cvt.u64.u32 	%rd1, %r8;
	setp.le.u64 	%p1, %rd23, %rd1;
	@%p1 bra 	$L__BB8_11;
	cvt.u32.u64 	%r9, %rd1;
	mul.lo.s32 	%r10, %r2, %r1;
	mul.lo.s32 	%r11, %r10, %r3;
	mul.lo.s32 	%r12, %r11, %r4;
	div.u32 	%r13, %r9, %r12;
	cvt.u64.u32 	%rd2, %r13;
	cvt.u64.u32 	%rd3, %r2;
	cvt.u64.u32 	%rd4, %r3;
	cvt.u64.u32 	%rd5, %r4;
	mul.wide.u32 	%rd24, %r2, %r1;
	mul.lo.s64 	%rd25, %rd24, %rd4;
	mul.lo.s64 	%rd26, %rd25, %rd5;
	mul.lo.s64 	%rd27, %rd26, %rd2;
	sub.s64 	%rd6, %rd1, %rd27;
	mul.lo.s32 	%r14, %r3, %r1;
	mul.lo.s32 	%r15, %r14, %r4;
	cvt.u64.u32 	%rd7, %r15;
	and.b64  	%rd28, %rd6, -4294967296;
	setp.ne.s64 	%p2, %rd28, 0;
	@%p2 bra 	$L__BB8_3;
	cvt.u32.u64 	%r16, %rd7;
	cvt.u32.u64 	%r17, %rd6;
	div.u32 	%r18, %r17, %r16;
	cvt.u64.u32 	%rd46, %r18;
	bra.uni 	$L__BB8_4;
$L__BB8_3:
	div.u64 	%rd46, %rd6, %rd7;
$L__BB8_4:
	cvt.u64.u32 	%rd29, %r1;
	mul.lo.s64 	%rd11, %rd4, %rd29;
	mul.lo.s64 	%rd30, %rd11, %rd5;
	mul.lo.s64 	%rd31, %rd30, %rd46;
	sub.s64 	%rd12, %rd6, %rd31;
	mul.lo.s32 	%r19, %r4, %r1;
	cvt.u64.u32 	%rd13, %r19;
	and.b64  	%rd32, %rd12, -4294967296;
	setp.ne.s64 	%p3, %rd32, 0;
	@%p3 bra 	$L__BB8_6;
	cvt.u32.u64 	%r20, %rd13;
	cvt.u32.u64 	%r21, %rd12;
	div.u32 	%r22, %r21, %r20;
	cvt.u64.u32 	%rd47, %r22;
	bra.uni 	$L__BB8_7;
$L__BB8_6:
	div.u64 	%rd47, %rd12, %rd13;
$L__BB8_7:
	mul.lo.s64 	%rd34, %rd5, %rd29;
	mul.lo.s64 	%rd35, %rd34, %rd47;
	sub.s64 	%rd17, %rd12, %rd35;
	and.b64  	%rd36, %rd17, -4294967296;
	setp.ne.s64 	%p4, %rd36, 0;
	@%p4 bra 	$L__BB8_9;
	cvt.u32.u64 	%r23, %rd5;
	cvt.u32.u64 	%r24, %rd17;
	div.u32 	%r25, %r24, %r23;
	cvt.u64.u32 	%rd48, %r25;
	bra.uni 	$L__BB8_10;
$L__BB8_9:
	div.u64 	%rd48, %rd17, %rd5;
$L__BB8_10:
	mad.lo.s64 	%rd37, %rd11, %rd2, %rd47;
	mad.lo.s64 	%rd38, %rd48, %rd4, %rd37;
	sub.s64 	%rd39, %rd46, %rd48;
	mad.lo.s64 	%rd40, %rd38, %rd3, %rd39;
	mad.lo.s64 	%rd41, %rd40, %rd5, %rd17;
	cvta.to.global.u64 	%rd42, %rd21;
	add.s64 	%rd43, %rd42, %rd41;
	ld.global.u8 	%rs1, [%rd43];
	cvta.to.global.u64 	%rd44, %rd22;
	add.s64 	%rd45, %rd44, %rd1;
	st.global.u8 	[%rd45], %rs1;
$L__BB8_11:
	ret;

}
	// .globl	transpose_i64
.visible .entry transpose_i64(
	.param .u64 transpose_i64_param_0,
	.param .u32 transpose_i64_param_1,
	.param .u32 transpose_i64_param_2,
	.param .u32 transpose_i64_param_3,
	.param .u32 transpose_i64_param_4,
	.param .u32 transpose_i64_param_5,
	.param .u64 .ptr .align 1 transpose_i64_param_6,
	.param .u64 .ptr .align 1 transpose_i64_param_7
)
{
	.reg .pred 	%p<5>;
	.reg .b32 	%r<26>;
	.reg .b64 	%rd<52>;

	ld.param.u64 	%rd23, [transpose_i64_param_0];
	ld.param.u32 	%r1, [transpose_i64_param_1];
	ld.param.u32 	%r2, [transpose_i64_param_2];
	ld.param.u32 	%r3, [transpose_i64_param_4];
	ld.param.u32 	%r4, [transpose_i64_param_5];
	ld.param.u64 	%rd21, [transpose_i64_param_6];
	ld.param.u64 	%rd22, [transpose_i64_param_7];
	mov.u32 	%r5, %ctaid.x;
	mov.u32 	%r6, %ntid.x;
	mov.u32 	%r7, %tid.x;
	mad.lo.s32 	%r8, %r5, %r6, %r7;
	cvt.u64.u32 	%rd1, %r8;
	setp.le.u64 	%p1, %rd23, %rd1;
	@%p1 bra 	$L__BB9_11;
	cvt.u32.u64 	%r9, %rd1;
	mul.lo.s32 	%r10, %r2, %r1;
	mul.lo.s32 	%r11, %r10, %r3;
	mul.lo.s32 	%r12, %r11, %r4;
	div.u32 	%r13, %r9, %r12;
	cvt.u64.u32 	%rd2, %r13;
	cvt.u64.u32 	%rd3, %r2;
	cvt.u64.u32 	%rd4, %r3;
	cvt.u64.u32 	%rd5, %r4;
	mul.wide.u32 	%rd24, %r2, %r1;
	mul.lo.s64 	%rd25, %rd24, %rd4;
	mul.lo.s64 	%rd26, %rd25, %rd5;
	mul.lo.s64 	%rd27, %rd26, %rd2;
	sub.s64 	%rd6, %rd1, %rd27;
	mul.lo.s32 	%r14, %r3, %r1;
	mul.lo.s32 	%r15, %r14, %r4;
	cvt.u64.u32 	%rd7, %r15;
	and.b64  	%rd28, %rd6, -4294967296;
	setp.ne.s64 	%p2, %rd28, 0;
	@%p2 bra 	$L__BB9_3;
	cvt.u32.u64 	%r16, %rd7;
	cvt.u32.u64 	%r17, %rd6;
	div.u32 	%r18, %r17, %r16;
	cvt.u64.u32 	%rd49, %r18;
	bra.uni 	$L__BB9_4;
$L__BB9_3:
	div.u64 	%rd49, %rd6, %rd7;
$L__BB9_4:
	cvt.u64.u32 	%rd29, %r1;
	mul.lo.s64 	%rd11, %rd4, %rd29;
	mul.lo.s64 	%rd30, %rd11, %rd5;
	mul.lo.s64 	%rd31, %rd30, %rd49;
	sub.s64 	%rd12, %rd6, %rd31;
	mul.lo.s32 	%r19, %r4, %r1;
	cvt.u64.u32 	%rd13, %r19;
	and.b64  	%rd32, %rd12, -4294967296;
	setp.ne.s64 	%p3, %rd32, 0;
	@%p3 bra 	$L__BB9_6;
	cvt.u32.u64 	%r20, %rd13;
	cvt.u32.u64 	%r21, %rd12;
	div.u32 	%r22, %r21, %r20;
	cvt.u64.u32 	%rd50, %r22;
	bra.uni 	$L__BB9_7;
$L__BB9_6:
	div.u64 	%rd50, %rd12, %rd13;
$L__BB9_7:
	mul.lo.s64 	%rd34, %rd5, %rd29;
	mul.lo.s64 	%rd35, %rd34, %rd50;
	sub.s64 	%rd17, %rd12, %rd35;
	and.b64  	%rd36, %rd17, -4294967296;
	setp.ne.s64 	%p4, %rd36, 0;
	@%p4 bra 	$L__BB9_9;
	cvt.u32.u64 	%r23, %rd5;
	cvt.u32.u64 	%r24, %rd17;
	div.u32 	%r25, %r24, %r23;
	cvt.u64.u32 	%rd51, %r25;
	bra.uni 	$L__BB9_10;
$L__BB9_9:
	div.u64 	%rd51, %rd17, %rd5;
$L__BB9_10:
	mad.lo.s64 	%rd37, %rd11, %rd2, %rd50;
	mad.lo.s64 	%rd38, %rd51, %rd4, %rd37;
	sub.s64 	%rd39, %rd49, %rd51;
	mad.lo.s64 	%rd40, %rd38, %rd3, %rd39;
	mad.lo.s64 	%rd41, %rd40, %rd5, %rd17;
	cvta.to.global.u64 	%rd42, %rd21;
	shl.b64 	%rd43, %rd41, 3;
	add.s64 	%rd44, %rd42, %rd43;
	ld.global.u64 	%rd45, [%rd44];
	cvta.to.global.u64 	%rd46, %rd22;
	shl.b64 	%rd47, %rd1, 3;
	add.s64 	%rd48, %rd46, %rd47;
	st.global.u64 	[%rd48], %rd45;
$L__BB9_11:
	ret;

}
	// .globl	transpose_f32
.visible .entry transpose_f32(
	.param .u64 transpose_f32_param_0,
	.param .u32 transpose_f32_param_1,
	.param .u32 transpose_f32_param_2,
	.param .u32 transpose_f32_param_3,
	.param .u32 transpose_f32_param_4,
	.param .u32 transpose_f32_param_5,
	.param .u64 .ptr .align 1 transpose_f32_param_6,
	.param .u64 .ptr .align 1 transpose_f32_param_7
)
{
	.reg .pred 	%p<5>;
	.reg .b32 	%r<26>;
	.reg .b32 	%f<2>;
	.reg .b64 	%rd<51>;

	ld.param.u64 	%rd23, [transpose_f32_param_0];
	ld.param.u32 	%r1, [transpose_f32_param_1];
	ld.param.u32 	%r2, [transpose_f32_param_2];
	ld.param.u32 	%r3, [transpose_f32_param_4];
	ld.param.u32 	%r4, [transpose_f32_param_5];
	ld.param.u64 	%rd21, [transpose_f32_param_6];
	ld.param.u64 	%rd22, [transpose_f32_param_7];
	mov.u32 	%r5, %ctaid.x;
	mov.u32 	%r6, %ntid.x;
	mov.u32 	%r7, %tid.x;
	mad.lo.s32 	%r8, %r5, %r6, %r7;
	cvt.u64.u32 	%rd1, %r8;
	setp.le.u64 	%p1, %rd23, %rd1;
	@%p1 bra 	$L__BB10_11;
	cvt.u32.u64 	%r9, %rd1;
	mul.lo.s32 	%r10, %r2, %r1;
	mul.lo.s32 	%r11, %r10, %r3;
	mul.lo.s32 	%r12, %r11, %r4;
	div.u32 	%r13, %r9, %r12;
	cvt.u64.u32 	%rd2, %r13;
	cvt.u64.u32 	%rd3, %r2;
	cvt.u64.u32 	%rd4, %r3;
	cvt.u64.u32 	%rd5, %r4;
	mul.wide.u32 	%rd24, %r2, %r1;
	mul.lo.s64 	%rd25, %rd24, %rd4;
	mul.lo.s64 	%rd26, %rd25, %rd5;
	mul.lo.s64 	%rd27, %rd26, %rd2;
	sub.s64 	%rd6, %rd1, %rd27;
	mul.lo.s32 	%r14, %r3, %r1;
	mul.lo.s32 	%r15, %r14, %r4;
	cvt.u64.u32 	%rd7, %r15;
	and.b64  	%rd28, %rd6, -4294967296;
	setp.ne.s64 	%p2, %rd28, 0;
	@%p2 bra 	$L__BB10_3;
	cvt.u32.u64 	%r16, %rd7;
	cvt.u32.u64 	%r17, %rd6;
	div.u32 	%r18, %r17, %r16;
	cvt.u64.u32 	%rd48, %r18;
	bra.uni 	$L__BB10_4;
$L__BB10_3:
	div.u64 	%rd48, %rd6, %rd7;
$L__BB10_4:
	cvt.u64.u32 	%rd29, %r1;
	mul.lo.s64 	%rd11, %rd4, %rd29;
	mul.lo.s64 	%rd30, %rd11, %rd5;
	mul.lo.s64 	%rd31, %rd30, %rd48;
	sub.s64 	%rd12, %rd6, %rd31;
	mul.lo.s32 	%r19, %r4, %r1;
	cvt.u64.u32 	%rd13, %r19;
	and.b64  	%rd32, %rd12, -4294967296;
	setp.ne.s64 	%p3, %rd32, 0;
	@%p3 bra 	$L__BB10_6;
	cvt.u32.u64 	%r20, %rd13;
	cvt.u32.u64 	%r21, %rd12;
	div.u32 	%r22, %r21, %r20;
	cvt.u64.u32 	%rd49, %r22;
	bra.uni 	$L__BB10_7;
$L__BB10_6:
	div.u64 	%rd49, %rd12, %rd13;
$L__BB10_7:
	mul.lo.s64 	%rd34, %rd5, %rd29;
	mul.lo.s64 	%rd35, %rd34, %rd49;
	sub.s64 	%rd17, %rd12, %rd35;
	and.b64  	%rd36, %rd17, -4294967296;
	setp.ne.s64 	%p4, %rd36, 0;
	@%p4 bra 	$L__BB10_9;
	cvt.u32.u64 	%r23, %rd5;
	cvt.u32.u64 	%r24, %rd17;
	div.u32 	%r25, %r24, %r23;
	cvt.u64.u32 	%rd50, %r25;
	bra.uni 	$L__BB10_10;
$L__BB10_9:
	div.u64 	%rd50, %rd17, %rd5;
$L__BB10_10:
	mad.lo.s64 	%rd37, %rd11, %rd2, %rd49;
	mad.lo.s64 	%rd38, %rd50, %rd4, %rd37;
	sub.s64 	%rd39, %rd48, %rd50;
	mad.lo.s64 	%rd40, %rd38, %rd3, %rd39;
	mad.lo.s64 	%rd41, %rd40, %rd5, %rd17;
	cvta.to.global.u64 	%rd42, %rd21;
	shl.b64 	%rd43, %rd41, 2;
	add.s64 	%rd44, %rd42, %rd43;
	ld.global.f32 	%f1, [%rd44];
	cvta.to.global.u64 	%rd45, %rd22;
	shl.b64 	%rd46, %rd1, 2;
	add.s64 	%rd47, %rd45, %rd46;
	st.global.f32 	[%rd47], %f1;
$L__BB10_11:
	ret;

}
	// .globl	transpose_f64
.visible .entry transpose_f64(
	.param .u64 transpose_f64_param_0,
	.param .u32 transpose_f64_param_1,
	.param .u32 transpose_f64_param_2,
	.param .u32 transpose_f64_param_3,
	.param .u32 transpose_f64_param_4,
	.param .u32 transpose_f64_param_5,
	.param .u64 .ptr .align 1 transpose_f64_param_6,
	.param .u64 .ptr .align 1 transpose_f64_param_7
)
{
	.reg .pred 	%p<5>;
	.reg .b32 	%r<26>;
	.reg .b64 	%rd<51>;
	.reg .b64 	%fd<2>;

	ld.param.u64 	%rd23, [transpose_f64_param_0];
	ld.param.u32 	%r1, [transpose_f64_param_1];
	ld.param.u32 	%r2, [transpose_f64_param_2];
	ld.param.u32 	%r3, [transpose_f64_param_4];
	ld.param.u32 	%r4, [transpose_f64_param_5];
	ld.param.u64 	%rd21, [transpose_f64_param_6];
	ld.param.u64 	%rd22, [transpose_f64_param_7];
	mov.u32 	%r5, %ctaid.x;
	mov.u32 	%r6, %ntid.x;
	mov.u32 	%r7, %tid.x;
	mad.lo.s32 	%r8, %r5, %r6, %r7;
	cvt.u64.u32 	%rd1, %r8;
	setp.le.u64 	%p1, %rd23, %rd1;
	@%p1 bra 	$L__BB11_11;
	cvt.u32.u64 	%r9, %rd1;
	mul.lo.s32 	%r10, %r2, %r1;
	mul.lo.s32 	%r11, %r10, %r3;
	mul.lo.s32 	%r12, %r11, %r4;
	div.u32 	%r13, %r9, %r12;
	cvt.u64.u32 	%rd2, %r13;
	cvt.u64.u32 	%rd3, %r2;
	cvt.u64.u32 	%rd4, %r3;
	cvt.u64.u32 	%rd5, %r4;
	mul.wide.u32 	%rd24, %r2, %r1;
	mul.lo.s64 	%rd25, %rd24, %rd4;
	mul.lo.s64 	%rd26, %rd25, %rd5;
	mul.lo.s64 	%rd27, %rd26, %rd2;
	sub.s64 	%rd6, %rd1, %rd27;
	mul.lo.s32 	%r14, %r3, %r1;
	mul.lo.s32 	%r15, %r14, %r4;
	cvt.u64.u32 	%rd7, %r15;
	and.b64  	%rd28, %rd6, -4294967296;
	setp.ne.s64 	%p2, %rd28, 0;
	@%p2 bra 	$L__BB11_3;
	cvt.u32.u64 	%r16, %rd7;
	cvt.u32.u64 	%r17, %rd6;
	div.u32 	%r18, %r17, %r16;
	cvt.u64.u32 	%rd48, %r18;
	bra.uni 	$L__BB11_4;
$L__BB11_3:
	div.u64 	%rd48, %rd6, %rd7;
$L__BB11_4:
	cvt.u64.u32 	%rd29, %r1;
	mul.lo.s64 	%rd11, %rd4, %rd29;
	mul.lo.s64 	%rd30, %rd11, %rd5;
	mul.lo.s64 	%rd31, %rd30, %rd48;
	sub.s64 	%rd12, %rd6, %rd31;
	mul.lo.s32 	%r19, %r4, %r1;
	cvt.u64.u32 	%rd13, %r19;
	and.b64  	%rd32, %rd12, -4294967296;
	setp.ne.s64 	%p3, %rd32, 0;
	@%p3 bra 	$L__BB11_6;
	cvt.u32.u64 	%r20, %rd13;
	cvt.u32.u64 	%r21, %rd12;
	div.u32 	%r22, %r21, %r20;
	cvt.u64.u32 	%rd49, %r22;
	bra.uni 	$L__BB11_7;
$L__BB11_6:
	div.u64 	%rd49, %rd12, %rd13;
$L__BB11_7:
	mul.lo.s64 	%rd34, %rd5, %rd29;
	mul.lo.s64 	%rd35, %rd34, %rd49;
	sub.s64 	%rd17, %rd12, %rd35;
	and.b64  	%rd36, %rd17, -4294967296;
	setp.ne.s64 	%p4, %rd36, 0;
	@%p4 bra 	$L__BB11_9;
	cvt.u32.u64 	%r23, %rd5;
	cvt.u32.u64 	%r24, %rd17;
	div.u32 	%r25, %r24, %r23;
	cvt.u64.u32 	%rd50, %r25;
	bra.uni 	$L__BB11_10;
$L__BB11_9:
	div.u64 	%rd50, %rd17, %rd5;
$L__BB11_10:
	mad.lo.s64 	%rd37, %rd11, %rd2, %rd49;
	mad.lo.s64 	%rd38, %rd50, %rd4, %rd37;
	sub.s64 	%rd39, %rd48, %rd50;
	mad.lo.s64 	%rd40, %rd38, %rd3, %rd39;
	mad.lo.s64 	%rd41, %rd40, %rd5, %rd17;
	cvta.to.global.u64 	%rd42, %rd21;
	shl.b64 	%rd43, %rd41, 3;
	add.s64 	%rd44, %rd42, %rd43;
	ld.global.f64 	%fd1, [%rd44];
	cvta.to.global.u64 	%rd45, %rd22;
	shl.b64 	%rd46, %rd1, 3;
	add.s64 	%rd47, %rd45, %rd46;
	st.global.f64 	[%rd47], %fd1;
$L__BB11_11:
	ret;

}


// ===== COMPILED SASS (sm_100) =====

	.target	sm_100

	.elftype	@"ET_EXEC"


//--------------------- .note.nv.tkinfo           --------------------------
	.section	.note.nv.tkinfo,"",@"SHT_NOTE"
	.sectionflags	@"SHF_NOTE_NV_TKINFO"
	.tkinfo
        /*0018*/ 	.word	0x00000002
        /*0030*/ 	.string	""
        /*0030*/ 	.string	"ptxas"
        /*0030*/ 	.string	"Cuda compilation tools, release 13.0, V13.0.88"
        /*0030*/ 	.string	"Build cuda_13.0.r13.0/compiler.36424714_0"
        /*0030*/ 	.string	"-arch sm_100 -m 64 "



//--------------------- .note.nv.cuinfo           --------------------------
	.section	.note.nv.cuinfo,"",@"SHT_NOTE"
	.sectionflags	@"SHF_NOTE_NV_CUINFO"
        /*0018*/ 	.short	0x0002
        /*001a*/ 	.short	0x0064
        /*001c*/ 	.short	0x0082
	.zero		2


//--------------------- .nv.info                  --------------------------
	.section	.nv.info,"",@"SHT_CUDA_INFO"
	.align	4


	//----- nvinfo : EIATTR_REGCOUNT
	.align		4
        /*0000*/ 	.byte	0x04, 0x2f
        /*0002*/ 	.short	(.L_1 - .L_0)
	.align		4
.L_0:
        /*0004*/ 	.word	index@(copy_strided_bf16)
        /*0008*/ 	.word	0x00000022


	//----- nvinfo : EIATTR_FRAME_SIZE
	.align		4
.L_1:
        /*000c*/ 	.byte	0x04, 0x11
        /*000e*/ 	.short	(.L_3 - .L_2)
	.align		4
.L_2:
        /*0010*/ 	.word	index@($__internal_17_$__cuda_sm20_rem_u64)
        /*0014*/ 	.word	0x00000000


	//----- nvinfo : EIATTR_FRAME_SIZE
	.align		4
.L_3:
        /*0018*/ 	.byte	0x04, 0x11
        /*001a*/ 	.short	(.L_5 - .L_4)
	.align		4
.L_4:
        /*001c*/ 	.word	index@($__internal_16_$__cuda_sm20_div_u64)
        /*0020*/ 	.word	0x00000000


	//----- nvinfo : EIATTR_FRAME_SIZE
	.align		4
.L_5:
        /*0024*/ 	.byte	0x04, 0x11
        /*0026*/ 	.short	(.L_7 - .L_6)
	.align		4
.L_6:
        /*0028*/ 	.word	index@(copy_strided_bf16)
        /*002c*/ 	.word	0x00000000


	//----- nvinfo : EIATTR_REGCOUNT
	.align		4
.L_7:
        /*0030*/ 	.byte	0x04, 0x2f
        /*0032*/ 	.short	(.L_9 - .L_8)
	.align		4
.L_8:
        /*0034*/ 	.word	index@(copy_strided_f16)
        /*0038*/ 	.word	0x00000022


	//----- nvinfo : EIATTR_FRAME_SIZE
	.align		4
.L_9:
        /*003c*/ 	.byte	0x04, 0x11
        /*003e*/ 	.short	(.L_11 - .L_10)
	.align		4
.L_10:
        /*0040*/ 	.word	index@($__internal_15_$__cuda_sm20_rem_u64)
        /*0044*/ 	.word	0x00000000


	//----- nvinfo : EIATTR_FRAME_SIZE
	.align		4
.L_11:
        /*0048*/ 	.byte	0x04, 0x11
        /*004a*/ 	.short	(.L_13 - .L_12)
	.align		4
.L_12:
        /*004c*/ 	.word	index@($__internal_14_$__cuda_sm20_div_u64)
        /*0050*/ 	.word	0x00000000


	//----- nvinfo : EIATTR_FRAME_SIZE
	.align		4
.L_13:
        /*0054*/ 	.byte	0x04, 0x11
        /*0056*/ 	.short	(.L_15 - .L_14)
	.align		4
.L_14:
        /*0058*/ 	.word	index@(copy_strided_f16)
        /*005c*/ 	.word	0x00000000


	//----- nvinfo : EIATTR_REGCOUNT
	.align		4
.L_15:
        /*0060*/ 	.byte	0x04, 0x2f
        /*0062*/ 	.short	(.L_17 - .L_16)
	.align		4
.L_16:
        /*0064*/ 	.word	index@(copy_strided_u8)
        /*0068*/ 	.word	0x00000022


	//----- nvinfo : EIATTR_FRAME_SIZE
	.align		4
.L_17:
        /*006c*/ 	.byte	0x04, 0x11
        /*006e*/ 	.short	(.L_19 - .L_18)
	.align		4
.L_18:
        /*0070*/ 	.word	index@($__internal_13_$__cuda_sm20_rem_u64)
        /*0074*/ 	.word	0x00000000


	//----- nvinfo : EIATTR_FRAME_SIZE
	.align		4
.L_19:
        /*0078*/ 	.byte	0x04, 0x11
        /*007a*/ 	.short	(.L_21 - .L_20)
	.align		4
.L_20:
        /*007c*/ 	.word	index@($__internal_12_$__cuda_sm20_div_u64)
        /*0080*/ 	.word	0x00000000


	//----- nvinfo : EIATTR_FRAME_SIZE
	.align		4
.L_21:
        /*0084*/ 	.byte	0x04, 0x11
        /*0086*/ 	.short	(.L_23 - .L_22)
	.align		4
.L_22:
        /*0088*/ 	.word	index@(copy_strided_u8)
        /*008c*/ 	.word	0x00000000


	//----- nvinfo : EIATTR_REGCOUNT
	.align		4
.L_23:
        /*0090*/ 	.byte	0x04, 0x2f
        /*0092*/ 	.short	(.L_25 - .L_24)
	.align		4
.L_24:
        /*0094*/ 	.word	index@(copy_strided_i64)
        /*0098*/ 	.word	0x00000022


	//----- nvinfo : EIATTR_FRAME_SIZE
	.align		4
.L_25:
        /*009c*/ 	.byte	0x04, 0x11
        /*009e*/ 	.short	(.L_27 - .L_26)
	.align		4
.L_26:
        /*00a0*/ 	.word	index@($__internal_11_$__cuda_sm20_rem_u64)
        /*00a4*/ 	.word	0x00000000


	//----- nvinfo : EIATTR_FRAME_SIZE
	.align		4
.L_27:
        /*00a8*/ 	.byte	0x04, 0x11
        /*00aa*/ 	.short	(.L_29 - .L_28)
	.align		4
.L_28:
        /*00ac*/ 	.word	index@($__internal_10_$__cuda_sm20_div_u64)
        /*00b0*/ 	.word	0x00000000


	//----- nvinfo : EIATTR_FRAME_SIZE
	.align		4
.L_29:
        /*00b4*/ 	.byte	0x04, 0x11
        /*00b6*/ 	.short	(.L_31 - .L_30)
	.align		4
.L_30:
        /*00b8*/ 	.word	index@(copy_strided_i64)
        /*00bc*/ 	.word	0x00000000


	//----- nvinfo : EIATTR_REGCOUNT
	.align		4
.L_31:
        /*00c0*/ 	.byte	0x04, 0x2f
        /*00c2*/ 	.short	(.L_33 - .L_32)
	.align		4
.L_32:
        /*00c4*/ 	.word	index@(copy_strided_f32)
        /*00c8*/ 	.word	0x00000022


	//----- nvinfo : EIATTR_FRAME_SIZE
	.align		4
.L_33:
        /*00cc*/ 	.byte	0x04, 0x11
        /*00ce*/ 	.short	(.L_35 - .L_34)
	.align		4
.L_34:
        /*00d0*/ 	.word	index@($__internal_9_$__cuda_sm20_rem_u64)
        /*00d4*/ 	.word	0x00000000


	//----- nvinfo : EIATTR_FRAME_SIZE
	.align		4
.L_35:
        /*00d8*/ 	.byte	0x04, 0x11
        /*00da*/ 	.short	(.L_37 - .L_36)
	.align		4
.L_36:
        /*00dc*/ 	.word	index@($__internal_8_$__cuda_sm20_div_u64)
        /*00e0*/ 	.word	0x00000000


	//----- nvinfo : EIATTR_FRAME_SIZE
	.align		4
.L_37:
        /*00e4*/ 	.byte	0x04, 0x11
        /*00e6*/ 	.short	(.L_39 - .L_38)
	.align		4
.L_38:
        /*00e8*/ 	.word	index@(copy_strided_f32)
        /*00ec*/ 	.word	0x00000000


	//----- nvinfo : EIATTR_REGCOUNT
	.align		4
.L_39:
        /*00f0*/ 	.byte	0x04, 0x2f
        /*00f2*/ 	.short	(.L_41 - .L_40)
	.align		4
.L_40:
        /*00f4*/ 	.word	index@(copy_strided_f64)
        /*00f8*/ 	.word	0x00000022


	//----- nvinfo : EIATTR_FRAME_SIZE
	.align		4
.L_41:
        /*00fc*/ 	.byte	0x04, 0x11
        /*00fe*/ 	.short	(.L_43 - .L_42)
	.align		4
.L_42:
        /*0100*/ 	.word	index@($__internal_7_$__cuda_sm20_rem_u64)
        /*0104*/ 	.word	0x00000000


	//----- nvinfo : EIATTR_FRAME_SIZE
	.align		4
.L_43:
        /*0108*/ 	.byte	0x04, 0x11
        /*010a*/ 	.short	(.L_45 - .L_44)
	.align		4
.L_44:
        /*010c*/ 	.word	index@($__internal_6_$__cuda_sm20_div_u64)
        /*0110*/ 	.word	0x00000000


	//----- nvinfo : EIATTR_FRAME_SIZE
	.align		4
.L_45:
        /*0114*/ 	.byte	0x04, 0x11
        /*0116*/ 	.short	(.L_47 - .L_46)
	.align		4
.L_46:
        /*0118*/ 	.word	index@(copy_strided_f64)
        /*011c*/ 	.word	0x00000000


	//----- nvinfo : EIATTR_REGCOUNT
	.align		4
.L_47:
        /*0120*/ 	.byte	0x04, 0x2f
        /*0122*/ 	.short	(.L_49 - .L_48)
	.align		4
.L_48:
        /*0124*/ 	.word	index@(transpose_bf16)
        /*0128*/ 	.word	0x0000001a


	//----- nvinfo : EIATTR_FRAME_SIZE
	.align		4
.L_49:
        /*012c*/ 	.byte	0x04, 0x11
        /*012e*/ 	.short	(.L_51 - .L_50)
	.align		4
.L_50:
        /*0130*/ 	.word	index@($__internal_5_$__cuda_sm20_div_u64)
        /*0134*/ 	.word	0x00000000


	//----- nvinfo : EIATTR_FRAME_SIZE
	.align		4
.L_51:
        /*0138*/ 	.byte	0x04, 0x11
        /*013a*/ 	.short	(.L_53 - .L_52)
	.align		4
.L_52:
        /*013c*/ 	.word	index@(transpose_bf16)
        /*0140*/ 	.word	0x00000000


	//----- nvinfo : EIATTR_REGCOUNT
	.align		4
.L_53:
        /*0144*/ 	.byte	0x04, 0x2f
        /*0146*/ 	.short	(.L_55 - .L_54)
	.align		4
.L_54:
        /*0148*/ 	.word	index@(transpose_f16)
        /*014c*/ 	.word	0x0000001a


	//----- nvinfo : EIATTR_FRAME_SIZE
	.align		4
.L_55:
        /*0150*/ 	.byte	0x04, 0x11
        /*0152*/ 	.short	(.L_57 - .L_56)
	.align		4
.L_56:
        /*0154*/ 	.word	index@($__internal_4_$__cuda_sm20_div_u64)
        /*0158*/ 	.word	0x00000000


	//----- nvinfo : EIATTR_FRAME_SIZE
	.align		4
.L_57:
        /*015c*/ 	.byte	0x04, 0x11
        /*015e*/ 	.short	(.L_59 - .L_58)
	.align		4
.L_58:
        /*0160*/ 	.word	index@(transpose_f16)
        /*0164*/ 	.word	0x00000000


	//----- nvinfo : EIATTR_REGCOUNT
	.align		4
.L_59:
        /*0168*/ 	.byte	0x04, 0x2f
        /*016a*/ 	.short	(.L_61 - .L_60)
	.align		4
.L_60:
        /*016c*/ 	.word	index@(transpose_u8)
        /*0170*/ 	.word	0x0000001a


	//----- nvinfo : EIATTR_FRAME_SIZE
	.align		4
.L_61:
        /*0174*/ 	.byte	0x04, 0x11
        /*0176*/ 	.short	(.L_63 - .L_62)
	.align		4
.L_62:
        /*0178*/ 	.word	index@($__internal_3_$__cuda_sm20_div_u64)
        /*017c*/ 	.word	0x00000000


	//----- nvinfo : EIATTR_FRAME_SIZE
	.align		4
.L_63:
        /*0180*/ 	.byte	0x04, 0x11
        /*0182*/ 	.short	(.L_65 - .L_64)
	.align		4
.L_64:
        /*0184*/ 	.word	index@(transpose_u8)
        /*0188*/ 	.word	0x00000000


	//----- nvinfo : EIATTR_REGCOUNT
	.align		4
.L_65:
        /*018c*/ 	.byte	0x04, 0x2f
        /*018e*/ 	.short	(.L_67 - .L_66)
	.align		4
.L_66:
        /*0190*/ 	.word	index@(transpose_i64)
        /*0194*/ 	.word	0x0000001a


	//----- nvinfo : EIATTR_FRAME_SIZE
	.align		4
.L_67:
        /*0198*/ 	.byte	0x04, 0x11
        /*019a*/ 	.short	(.L_69 - .L_68)
	.align		4
.L_68:
        /*019c*/ 	.word	index@($__internal_2_$__cuda_sm20_div_u64)
        /*01a0*/ 	.word	0x00000000


	//----- nvinfo : EIATTR_FRAME_SIZE
	.align		4
.L_69:
        /*01a4*/ 	.byte	0x04, 0x11
        /*01a6*/ 	.short	(.L_71 - .L_70)
	.align		4
.L_70:
        /*01a8*/ 	.word	index@(transpose_i64)
        /*01ac*/ 	.word	0x00000000


	//----- nvinfo : EIATTR_REGCOUNT
	.align		4
.L_71:
        /*01b0*/ 	.byte	0x04, 0x2f
        /*01b2*/ 	.short	(.L_73 - .L_72)
	.align		4
.L_72:
        /*01b4*/ 	.word	index@(transpose_f32)
        /*01b8*/ 	.word	0x0000001a


	//----- nvinfo : EIATTR_FRAME_SIZE
	.align		4
.L_73:
        /*01bc*/ 	.byte	0x04, 0x11
        /*01be*/ 	.short	(.L_75 - .L_74)
	.align		4
.L_74:
        /*01c0*/ 	.word	index@($__internal_1_$__cuda_sm20_div_u64)
        /*01c4*/ 	.word	0x00000000


	//----- nvinfo : EIATTR_FRAME_SIZE
	.align		4
.L_75:
        /*01c8*/ 	.byte	0x04, 0x11
        /*01ca*/ 	.short	(.L_77 - .L_76)
	.align		4
.L_76:
        /*01cc*/ 	.word	index@(transpose_f32)
        /*01d0*/ 	.word	0x00000000


	//----- nvinfo : EIATTR_REGCOUNT
	.align		4
.L_77:
        /*01d4*/ 	.byte	0x04, 0x2f
        /*01d6*/ 	.short	(.L_79 - .L_78)
	.align		4
.L_78:
        /*01d8*/ 	.word	index@(transpose_f64)
        /*01dc*/ 	.word	0x0000001a


	//----- nvinfo : EIATTR_FRAME_SIZE
	.align		4
.L_79:
        /*01e0*/ 	.byte	0x04, 0x11
        /*01e2*/ 	.short	(.L_81 - .L_80)
	.align		4
.L_80:
        /*01e4*/ 	.word	index@($__internal_0_$__cuda_sm20_div_u64)
        /*01e8*/ 	.word	0x00000000


	//----- nvinfo : EIATTR_FRAME_SIZE
	.align		4
.L_81:
        /*01ec*/ 	.byte	0x04, 0x11
        /*01ee*/ 	.short	(.L_83 - .L_82)
	.align		4
.L_82:
        /*01f0*/ 	.word	index@(transpose_f64)
        /*01f4*/ 	.word	0x00000000


	//----- nvinfo : EIATTR_MIN_STACK_SIZE
	.align		4
.L_83:
        /*01f8*/ 	.byte	0x04, 0x12
        /*01fa*/ 	.short	(.L_85 - .L_84)
	.align		4
.L_84:
        /*01fc*/ 	.word	index@(transpose_f64)
        /*0200*/ 	.word	0x00000000


	//----- nvinfo : EIATTR_MIN_STACK_SIZE
	.align		4
.L_85:
        /*0204*/ 	.byte	0x04, 0x12
        /*0206*/ 	.short	(.L_87 - .L_86)
	.align		4
.L_86:
        /*0208*/ 	.word	index@(transpose_f32)
        /*020c*/ 	.word	0x00000000


	//----- nvinfo : EIATTR_MIN_STACK_SIZE
	.align		4
.L_87:
        /*0210*/ 	.byte	0x04, 0x12
        /*0212*/ 	.short	(.L_89 - .L_88)
	.align		4
.L_88:
        /*0214*/ 	.word	index@(transpose_i64)
        /*0218*/ 	.word	0x00000000


	//----- nvinfo : EIATTR_MIN_STACK_SIZE
	.align		4
.L_89:
        /*021c*/ 	.byte	0x04, 0x12
        /*021e*/ 	.short	(.L_91 - .L_90)
	.align		4
.L_90:
        /*0220*/ 	.word	index@(transpose_u8)
        /*0224*/ 	.word	0x00000000


	//----- nvinfo : EIATTR_MIN_STACK_SIZE
	.align		4
.L_91:
        /*0228*/ 	.byte	0x04, 0x12
        /*022a*/ 	.short	(.L_93 - .L_92)
	.align		4
.L_92:
        /*022c*/ 	.word	index@(transpose_f16)
        /*0230*/ 	.word	0x00000000


	//----- nvinfo : EIATTR_MIN_STACK_SIZE
	.align		4
.L_93:
        /*0234*/ 	.byte	0x04, 0x12
        /*0236*/ 	.short	(.L_95 - .L_94)
	.align		4
.L_94:
        /*0238*/ 	.word	index@(transpose_bf16)
        /*023c*/ 	.word	0x00000000


	//----- nvinfo : EIATTR_MIN_STACK_SIZE
	.align		4
.L_95:
        /*0240*/ 	.byte	0x04, 0x12
        /*0242*/ 	.short	(.L_97 - .L_96)
	.align		4
.L_96:
        /*0244*/ 	.word	index@(copy_strided_f64)
        /*0248*/ 	.word	0x00000000


	//----- nvinfo : EIATTR_MIN_STACK_SIZE
	.align		4
.L_97:
        /*024c*/ 	.byte	0x04, 0x12
        /*024e*/ 	.short	(.L_99 - .L_98)
	.align		4
.L_98:
        /*0250*/ 	.word	index@(copy_strided_f32)
        /*0254*/ 	.word	0x00000000


	//----- nvinfo : EIATTR_MIN_STACK_SIZE
	.align		4
.L_99:
        /*0258*/ 	.byte	0x04, 0x12
        /*025a*/ 	.short	(.L_101 - .L_100)
	.align		4
.L_100:
        /*025c*/ 	.word	index@(copy_strided_i64)
        /*0260*/ 	.word	0x00000000


	//----- nvinfo : EIATTR_MIN_STACK_SIZE
	.align		4
.L_101:
        /*0264*/ 	.byte	0x04, 0x12
        /*0266*/ 	.short	(.L_103 - .L_102)
	.align		4
.L_102:
        /*0268*/ 	.word	index@(copy_strided_u8)
        /*026c*/ 	.word	0x00000000


	//----- nvinfo : EIATTR_MIN_STACK_SIZE
	.align		4
.L_103:
        /*0270*/ 	.byte	0x04, 0x12
        /*0272*/ 	.short	(.L_105 - .L_104)
	.align		4
.L_104:
        /*0274*/ 	.word	index@(copy_strided_f16)
        /*0278*/ 	.word	0x00000000


	//----- nvinfo : EIATTR_MIN_STACK_SIZE
	.align		4
.L_105:
        /*027c*/ 	.byte	0x04, 0x12
        /*027e*/ 	.short	(.L_107 - .L_106)
	.align		4
.L_106:
        /*0280*/ 	.word	index@(copy_strided_bf16)
        /*0284*/ 	.word	0x00000000
.L_107:


//--------------------- .nv.compat                --------------------------
	.section	.nv.compat,"",@"SHT_CUDA_COMPAT_INFO"
	.align	4
        /*0000*/ 	.byte	0x02, 0x09, 0x00, 0x00, 0x02, 0x02, 0x01, 0x00, 0x02, 0x05, 0x05, 0x00, 0x03, 0x07, 0x01, 0x01
        /*0010*/ 	.byte	0x02, 0x03, 0x00, 0x00, 0x02, 0x06, 0x01, 0x00, 0x04, 0x0b, 0x08, 0x00, 0x09, 0x00, 0x00, 0x00
        /*0020*/ 	.byte	0x00, 0x00, 0x00, 0x00


//--------------------- .nv.info.transpose_f64    --------------------------
	.section	.nv.info.transpose_f64,"",@"SHT_CUDA_INFO"
	.sectionflags	@""
	.align	4


	//----- nvinfo : EIATTR_CUDA_API_VERSION
	.align		4
        /*0000*/ 	.byte	0x04, 0x37
        /*0002*/ 	.short	(.L_109 - .L_108)
.L_108:
        /*0004*/ 	.word	0x00000082


	//----- nvinfo : EIATTR_KPARAM_INFO
	.align		4
.L_109:
        /*0008*/ 	.byte	0x04, 0x17
        /*000a*/ 	.short	(.L_111 - .L_110)
.L_110:
        /*000c*/ 	.word	0x00000000
        /*0010*/ 	.short	0x0007
        /*0012*/ 	.short	0x0028
        /*0014*/ 	.byte	0x00, 0xf5, 0x21, 0x00


	//----- nvinfo : EIATTR_KPARAM_INFO
	.align		4
.L_111:
        /*0018*/ 	.byte	0x04, 0x17
        /*001a*/ 	.short	(.L_113 - .L_112)
.L_112:
        /*001c*/ 	.word	0x00000000
        /*0020*/ 	.short	0x0006
        /*0022*/ 	.short	0x0020
        /*0024*/ 	.byte	0x00, 0xf5, 0x21, 0x00


	//----- nvinfo : EIATTR_KPARAM_INFO
	.align		4
.L_113:
        /*0028*/ 	.byte	0x04, 0x17
        /*002a*/ 	.short	(.L_115 - .L_114)
.L_114:
        /*002c*/ 	.word	0x00000000
        /*0030*/ 	.short	0x0005
        /*0032*/ 	.short	0x0018
        /*0034*/ 	.byte	0x00, 0xf0, 0x11, 0x00


	//----- nvinfo : EIATTR_KPARAM_INFO
	.align		4
.L_115:
        /*0038*/ 	.byte	0x04, 0x17
        /*003a*/ 	.short	(.L_117 - .L_116)
.L_116:
        /*003c*/ 	.word	0x00000000
        /*0040*/ 	.short	0x0004
        /*0042*/ 	.short	0x0014
        /*0044*/ 	.byte	0x00, 0xf0, 0x11, 0x00


	//----- nvinfo : EIATTR_KPARAM_INFO
	.align		4
.L_117:
        /*0048*/ 	.byte	0x04, 0x17
        /*004a*/ 	.short	(.L_119 - .L_118)
.L_118:
        /*004c*/ 	.word	0x00000000
        /*0050*/ 	.short	0x0003
        /*0052*/ 	.short	0x0010
        /*0054*/ 	.byte	0x00, 0xf0, 0x11, 0x00


	//----- nvinfo : EIATTR_KPARAM_INFO
	.align		4
.L_119:
        /*0058*/ 	.byte	0x04, 0x17
        /*005a*/ 	.short	(.L_121 - .L_120)
.L_120:
        /*005c*/ 	.word	0x00000000
        /*0060*/ 	.short	0x0002
        /*0062*/ 	.short	0x000c
        /*0064*/ 	.byte	0x00, 0xf0, 0x11, 0x00


	//----- nvinfo : EIATTR_KPARAM_INFO
	.align		4
.L_121:
        /*0068*/ 	.byte	0x04, 0x17
        /*006a*/ 	.short	(.L_123 - .L_122)
.L_122:
        /*006c*/ 	.word	0x00000000
        /*0070*/ 	.short	0x0001
        /*0072*/ 	.short	0x0008
        /*0074*/ 	.byte	0x00, 0xf0, 0x11, 0x00


	//----- nvinfo : EIATTR_KPARAM_INFO
	.align		4
.L_123:
        /*0078*/ 	.byte	0x04, 0x17
        /*007a*/ 	.short	(.L_125 - .L_124)
.L_124:
        /*007c*/ 	.word	0x00000000
        /*0080*/ 	.short	0x0000
        /*0082*/ 	.short	0x0000
        /*0084*/ 	.byte	0x00, 0xf0, 0x21, 0x00


	//----- nvinfo : EIATTR_SPARSE_MMA_MASK
	.align		4
.L_125:
        /*0088*/ 	.byte	0x03, 0x50
        /*008a*/ 	.short	0x0000


	//----- nvinfo : EIATTR_MAXREG_COUNT
	.align		4
        /*008c*/ 	.byte	0x03, 0x1b
        /*008e*/ 	.short	0x00ff


	//----- nvinfo : EIATTR_MERCURY_ISA_VERSION
	.align		4
        /*0090*/ 	.byte	0x03, 0x5f
        /*0092*/ 	.short	0x0101


	//----- nvinfo : EIATTR_VRC_CTA_INIT_COUNT
	.align		4
        /*0094*/ 	.byte	0x02, 0x4a
	.zero		1
	.zero		1


	//----- nvinfo : EIATTR_EXIT_INSTR_OFFSETS
	.align		4
        /*0098*/ 	.byte	0x04, 0x1c
        /*009a*/ 	.short	(.L_127 - .L_126)


	//   ....[0]....
.L_126:
        /*009c*/ 	.word	0x00000080


	//   ....[1]....
        /*00a0*/ 	.word	0x00000c70


	//----- nvinfo : EIATTR_CRS_STACK_SIZE
	.align		4
.L_127:
        /*00a4*/ 	.byte	0x04, 0x1e
        /*00a6*/ 	.short	(.L_129 - .L_128)
.L_128:
        /*00a8*/ 	.word	0x00000000


	//----- nvinfo : EIATTR_CBANK_PARAM_SIZE
	.align		4
.L_129:
        /*00ac*/ 	.byte	0x03, 0x19
        /*00ae*/ 	.short	0x0030


	//----- nvinfo : EIATTR_PARAM_CBANK
	.align		4
        /*00b0*/ 	.byte	0x04, 0x0a
        /*00b2*/ 	.short	(.L_131 - .L_130)
	.align		4
.L_130:
        /*00b4*/ 	.word	index@(.nv.constant0.transpose_f64)
        /*00b8*/ 	.short	0x0380
        /*00ba*/ 	.short	0x0030


	//----- nvinfo : EIATTR_SW_WAR
	.align		4
.L_131:
        /*00bc*/ 	.byte	0x04, 0x36
        /*00be*/ 	.short	(.L_133 - .L_132)
.L_132:
        /*00c0*/ 	.word	0x00000008
.L_133:


//--------------------- .nv.info.transpose_f32    --------------------------
	.section	.nv.info.transpose_f32,"",@"SHT_CUDA_INFO"
	.sectionflags	@""
	.align	4


	//----- nvinfo : EIATTR_CUDA_API_VERSION
	.align		4
        /*0000*/ 	.byte	0x04, 0x37
        /*0002*/ 	.short	(.L_135 - .L_134)
.L_134:
        /*0004*/ 	.word	0x00000082


	//----- nvinfo : EIATTR_KPARAM_INFO
	.align		4
.L_135:
        /*0008*/ 	.byte	0x04, 0x17
        /*000a*/ 	.short	(.L_137 - .L_136)
.L_136:
        /*000c*/ 	.word	0x00000000
        /*0010*/ 	.short	0x0007
        /*0012*/ 	.short	0x0028
        /*0014*/ 	.byte	0x00, 0xf5, 0x21, 0x00


	//----- nvinfo : EIATTR_KPARAM_INFO
	.align		4
.L_137:
        /*0018*/ 	.byte	0x04, 0x17
        /*001a*/ 	.short	(.L_139 - .L_138)
.L_138:
        /*001c*/ 	.word	0x00000000
        /*0020*/ 	.short	0x0006
        /*0022*/ 	.short	0x0020
        /*0024*/ 	.byte	0x00, 0xf5, 0x21, 0x00


	//----- nvinfo : EIATTR_KPARAM_INFO
	.align		4
.L_139:
        /*0028*/ 	.byte	0x04, 0x17
        /*002a*/ 	.short	(.L_141 - .L_140)
.L_140:
        /*002c*/ 	.word	0x00000000
        /*0030*/ 	.short	0x0005
        /*0032*/ 	.short	0x0018
        /*0034*/ 	.byte	0x00, 0xf0, 0x11, 0x00


	//----- nvinfo : EIATTR_KPARAM_INFO
	.align		4
.L_141:
        /*0038*/ 	.byte	0x04, 0x17
        /*003a*/ 	.short	(.L_143 - .L_142)
.L_142:
        /*003c*/ 	.word	0x00000000
        /*0040*/ 	.short	0x0004
        /*0042*/ 	.short	0x0014
        /*0044*/ 	.byte	0x00, 0xf0, 0x11, 0x00


	//----- nvinfo : EIATTR_KPARAM_INFO
	.align		4
.L_143:
        /*0048*/ 	.byte	0x04, 0x17
        /*004a*/ 	.short	(.L_145 - .L_144)
.L_144:
        /*004c*/ 	.word	0x00000000
        /*0050*/ 	.short	0x0003
        /*0052*/ 	.short	0x0010
        /*0054*/ 	.byte	0x00, 0xf0, 0x11, 0x00


	//----- nvinfo : EIATTR_KPARAM_INFO
	.align		4
.L_145:
        /*0058*/ 	.byte	0x04, 0x17
        /*005a*/ 	.short	(.L_147 - .L_146)
.L_146:
        /*005c*/ 	.word	0x00000000
        /*0060*/ 	.short	0x0002
        /*0062*/ 	.short	0x000c
        /*0064*/ 	.byte	0x00, 0xf0, 0x11, 0x00


	//----- nvinfo : EIATTR_KPARAM_INFO
	.align		4
.L_147:
        /*0068*/ 	.byte	0x04, 0x17
        /*006a*/ 	.short	(.L_149 - .L_148)
.L_148:
        /*006c*/ 	.word	0x00000000
        /*0070*/ 	.short	0x0001
        /*0072*/ 	.short	0x0008
        /*0074*/ 	.byte	0x00, 0xf0, 0x11, 0x00


	//----- nvinfo : EIATTR_KPARAM_INFO
	.align		4
.L_149:
        /*0078*/ 	.byte	0x04, 0x17
        /*007a*/ 	.short	(.L_151 - .L_150)
.L_150:
        /*007c*/ 	.word	0x00000000
        /*0080*/ 	.short	0x0000
        /*0082*/ 	.short	0x0000
        /*0084*/ 	.byte	0x00, 0xf0, 0x21, 0x00


	//----- nvinfo : EIATTR_SPARSE_MMA_MASK
	.align		4
.L_151:
        /*0088*/ 	.byte	0x03, 0x50
        /*008a*/ 	.short	0x0000


	//----- nvinfo : EIATTR_MAXREG_COUNT
	.align		4
        /*008c*/ 	.byte	0x03, 0x1b
        /*008e*/ 	.short	0x00ff


	//----- nvinfo : EIATTR_MERCURY_ISA_VERSION
	.align		4
        /*0090*/ 	.byte	0x03, 0x5f
        /*0092*/ 	.short	0x0101


	//----- nvinfo : EIATTR_VRC_CTA_INIT_COUNT
	.align		4
        /*0094*/ 	.byte	0x02, 0x4a
	.zero		1
	.zero		1


	//----- nvinfo : EIATTR_EXIT_INSTR_OFFSETS
	.align		4
        /*0098*/ 	.byte	0x04, 0x1c
        /*009a*/ 	.short	(.L_153 - .L_152)


	//   ....[0]....
.L_152:
        /*009c*/ 	.word	0x00000080


	//   ....[1]....
        /*00a0*/ 	.word	0x00000c70


	//----- nvinfo : EIATTR_CRS_STACK_SIZE
	.align		4
.L_153:
        /*00a4*/ 	.byte	0x04, 0x1e
        /*00a6*/ 	.short	(.L_155 - .L_154)
.L_154:
        /*00a8*/ 	.word	0x00000000


	//----- nvinfo : EIATTR_CBANK_PARAM_SIZE
	.align		4
.L_155:
        /*00ac*/ 	.byte	0x03, 0x19
        /*00ae*/ 	.short	0x0030


	//----- nvinfo : EIATTR_PARAM_CBANK
	.align		4
        /*00b0*/ 	.byte	0x04, 0x0a
        /*00b2*/ 	.short	(.L_157 - .L_156)
	.align		4
.L_156:
        /*00b4*/ 	.word	index@(.nv.constant0.transpose_f32)
        /*00b8*/ 	.short	0x0380
        /*00ba*/ 	.short	0x0030


	//----- nvinfo : EIATTR_SW_WAR
	.align		4
.L_157:
        /*00bc*/ 	.byte	0x04, 0x36
        /*00be*/ 	.short	(.L_159 - .L_158)
.L_158:
        /*00c0*/ 	.word	0x00000008
.L_159:


//--------------------- .nv.info.transpose_i64    --------------------------
	.section	.nv.info.transpose_i64,"",@"SHT_CUDA_INFO"
	.sectionflags	@""
	.align	4


	//----- nvinfo : EIATTR_CUDA_API_VERSION
	.align		4
        /*0000*/ 	.byte	0x04, 0x37
        /*0002*/ 	.short	(.L_161 - .L_160)
.L_160:
        /*0004*/ 	.word	0x00000082


	//----- nvinfo : EIATTR_KPARAM_INFO
	.align		4
.L_161:
        /*0008*/ 	.byte	0x04, 0x17
        /*000a*/ 	.short	(.L_163 - .L_162)
.L_162:
        /*000c*/ 	.word	0x00000000
        /*0010*/ 	.short	0x0007
        /*0012*/ 	.short	0x0028
        /*0014*/ 	.byte	0x00, 0xf5, 0x21, 0x00


	//----- nvinfo : EIATTR_KPARAM_INFO
	.align		4
.L_163:
        /*0018*/ 	.byte	0x04, 0x17
        /*001a*/ 	.short	(.L_165 - .L_164)
.L_164:
        /*001c*/ 	.word	0x00000000
        /*0020*/ 	.short	0x0006
        /*0022*/ 	.short	0x0020
        /*0024*/ 	.byte	0x00, 0xf5, 0x21, 0x00


	//----- nvinfo : EIATTR_KPARAM_INFO
	.align		4
.L_165:
        /*0028*/ 	.byte	0x04, 0x17
        /*002a*/ 	.short	(.L_167 - .L_166)
.L_166:
        /*002c*/ 	.word	0x00000000
        /*0030*/ 	.short	0x0005
        /*0032*/ 	.short	0x0018
        /*0034*/ 	.byte	0x00, 0xf0, 0x11, 0x00


	//----- nvinfo : EIATTR_KPARAM_INFO
	.align		4
.L_167:
        /*0038*/ 	.byte	0x04, 0x17
        /*003a*/ 	.short	(.L_169 - .L_168)
.L_168:
        /*003c*/ 	.word	0x00000000
        /*0040*/ 	.short	0x0004
        /*0042*/ 	.short	0x0014
        /*0044*/ 	.byte	0x00, 0xf0, 0x11, 0x00


	//----- nvinfo : EIATTR_KPARAM_INFO
	.align		4
.L_169:
        /*0048*/ 	.byte	0x04, 0x17
        /*004a*/ 	.short	(.L_171 - .L_170)
.L_170:
        /*004c*/ 	.word	0x00000000
        /*0050*/ 	.short	0x0003
        /*0052*/ 	.short	0x0010
        /*0054*/ 	.byte	0x00, 0xf0, 0x11, 0x00


	//----- nvinfo : EIATTR_KPARAM_INFO
	.align		4
.L_171:
        /*0058*/ 	.byte	0x04, 0x17
        /*005a*/ 	.short	(.L_173 - .L_172)
.L_172:
        /*005c*/ 	.word	0x00000000
        /*0060*/ 	.short	0x0002
        /*0062*/ 	.short	0x000c
        /*0064*/ 	.byte	0x00, 0xf0, 0x11, 0x00


	//----- nvinfo : EIATTR_KPARAM_INFO
	.align		4
.L_173:
        /*0068*/ 	.byte	0x04, 0x17
        /*006a*/ 	.short	(.L_175 - .L_174)
.L_174:
        /*006c*/ 	.word	0x00000000
        /*0070*/ 	.short	0x0001
        /*0072*/ 	.short	0x0008
        /*0074*/ 	.byte	0x00, 0xf0, 0x11, 0x00


	//----- nvinfo : EIATTR_KPARAM_INFO
	.align		4
.L_175:
        /*0078*/ 	.byte	0x04, 0x17
        /*007a*/ 	.short	(.L_177 - .L_176)
.L_176:
        /*007c*/ 	.word	0x00000000
        /*0080*/ 	.short	0x0000
        /*0082*/ 	.short	0x0000
        /*0084*/ 	.byte	0x00, 0xf0, 0x21, 0x00


	//----- nvinfo : EIATTR_SPARSE_MMA_MASK
	.align		4
.L_177:
        /*0088*/ 	.byte	0x03, 0x50
        /*008a*/ 	.short	0x0000


	//----- nvinfo : EIATTR_MAXREG_COUNT
	.align		4
        /*008c*/ 	.byte	0x03, 0x1b
        /*008e*/ 	.short	0x00ff


	//----- nvinfo : EIATTR_MERCURY_ISA_VERSION
	.align		4
        /*0090*/ 	.byte	0x03, 0x5f
        /*0092*/ 	.short	0x0101


	//----- nvinfo : EIATTR_VRC_CTA_INIT_COUNT
	.align		4
        /*0094*/ 	.byte	0x02, 0x4a
	.zero		1
	.zero		1


	//----- nvinfo : EIATTR_EXIT_INSTR_OFFSETS
	.align		4
        /*0098*/ 	.byte	0x04, 0x1c
        /*009a*/ 	.short	(.L_179 - .L_178)


	//   ....[0]....
.L_178:
        /*009c*/ 	.word	0x00000080


	//   ....[1]....
        /*00a0*/ 	.word	0x00000c70


	//----- nvinfo : EIATTR_CRS_STACK_SIZE
	.align		4
.L_179:
        /*00a4*/ 	.byte	0x04, 0x1e
        /*00a6*/ 	.short	(.L_181 - .L_180)
.L_180:
        /*00a8*/ 	.word	0x00000000


	//----- nvinfo : EIATTR_CBANK_PARAM_SIZE
	.align		4
.L_181:
        /*00ac*/ 	.byte	0x03, 0x19
        /*00ae*/ 	.short	0x0030


	//----- nvinfo : EIATTR_PARAM_CBANK
	.align		4
        /*00b0*/ 	.byte	0x04, 0x0a
        /*00b2*/ 	.short	(.L_183 - .L_182)
	.align		4
.L_182:
        /*00b4*/ 	.word	index@(.nv.constant0.transpose_i64)
        /*00b8*/ 	.short	0x0380
        /*00ba*/ 	.short	0x0030


	//----- nvinfo : EIATTR_SW_WAR
	.align		4
.L_183:
        /*00bc*/ 	.byte	0x04, 0x36
        /*00be*/ 	.short	(.L_185 - .L_184)
.L_184:
        /*00c0*/ 	.word	0x00000008
.L_185:


//--------------------- .nv.info.transpose_u8     --------------------------
	.section	.nv.info.transpose_u8,"",@"SHT_CUDA_INFO"
	.sectionflags	@""
	.align	4


	//----- nvinfo : EIATTR_CUDA_API_VERSION
	.align		4
        /*0000*/ 	.byte	0x04, 0x37
        /*0002*/ 	.short	(.L_187 - .L_186)
.L_186:
        /*0004*/ 	.word	0x00000082


	//----- nvinfo : EIATTR_KPARAM_INFO
	.align		4
.L_187:
        /*0008*/ 	.byte	0x04, 0x17
        /*000a*/ 	.short	(.L_189 - .L_188)
.L_188:
        /*000c*/ 	.word	0x00000000
        /*0010*/ 	.short	0x0007
        /*0012*/ 	.short	0x0028
        /*0014*/ 	.byte	0x00, 0xf5, 0x21, 0x00


	//----- nvinfo : EIATTR_KPARAM_INFO
	.align		4
.L_189:
        /*0018*/ 	.byte	0x04, 0x17
        /*001a*/ 	.short	(.L_191 - .L_190)
.L_190:
        /*001c*/ 	.word	0x00000000
        /*0020*/ 	.short	0x0006
        /*0022*/ 	.short	0x0020
        /*0024*/ 	.byte	0x00, 0xf5, 0x21, 0x00


	//----- nvinfo : EIATTR_KPARAM_INFO
	.align		4
.L_191:
        /*0028*/ 	.byte	0x04, 0x17
        /*002a*/ 	.short	(.L_193 - .L_192)
.L_192:
        /*002c*/ 	.word	0x00000000
        /*0030*/ 	.short	0x0005
        /*0032*/ 	.short	0x0018
        /*0034*/ 	.byte	0x00, 0xf0, 0x11, 0x00


	//----- nvinfo : EIATTR_KPARAM_INFO
	.align		4
.L_193:
        /*0038*/ 	.byte	0x04, 0x17
        /*003a*/ 	.short	(.L_195 - .L_194)
.L_194:
        /*003c*/ 	.word	0x00000000
        /*0040*/ 	.short	0x0004
        /*0042*/ 	.short	0x0014
        /*0044*/ 	.byte	0x00, 0xf0, 0x11, 0x00


	//----- nvinfo : EIATTR_KPARAM_INFO
	.align		4
.L_195:
        /*0048*/ 	.byte	0x04, 0x17
        /*004a*/ 	.short	(.L_197 - .L_196)
.L_196:
        /*004c*/ 	.word	0x00000000
        /*0050*/ 	.short	0x0003
        /*0052*/ 	.short	0x0010
        /*0054*/ 	.byte	0x00, 0xf0, 0x11, 0x00


	//----- nvinfo : EIATTR_KPARAM_INFO
	.align		4
.L_197:
        /*0058*/ 	.byte	0x04, 0x17
        /*005a*/ 	.short	(.L_199 - .L_198)
.L_198:
        /*005c*/ 	.word	0x00000000
        /*0060*/ 	.short	0x0002
        /*0062*/ 	.short	0x000c
        /*0064*/ 	.byte	0x00, 0xf0, 0x11, 0x00


	//----- nvinfo : EIATTR_KPARAM_INFO
	.align		4
.L_199:
        /*0068*/ 	.byte	0x04, 0x17
        /*006a*/ 	.short	(.L_201 - .L_200)
.L_200:
        /*006c*/ 	.word	0x00000000
        /*0070*/ 	.short	0x0001
        /*0072*/ 	.short	0x0008
        /*0074*/ 	.byte	0x00, 0xf0, 0x11, 0x00


	//----- nvinfo : EIATTR_KPARAM_INFO
	.align		4
.L_201:
        /*0078*/ 	.byte	0x04, 0x17
        /*007a*/ 	.short	(.L_203 - .L_202)
.L_202:
        /*007c*/ 	.word	0x00000000
        /*0080*/ 	.short	0x0000
        /*0082*/ 	.short	0x0000
        /*0084*/ 	.byte	0x00, 0xf0, 0x21, 0x00


	//----- nvinfo : EIATTR_SPARSE_MMA_MASK
	.align		4
.L_203:
        /*0088*/ 	.byte	0x03, 0x50
        /*008a*/ 	.short	0x0000


	//----- nvinfo : EIATTR_MAXREG_COUNT
	.align		4
        /*008c*/ 	.byte	0x03, 0x1b
        /*008e*/ 	.short	0x00ff


	//----- nvinfo : EIATTR_MERCURY_ISA_VERSION
	.align		4
        /*0090*/ 	.byte	0x03, 0x5f
        /*0092*/ 	.short	0x0101


	//----- nvinfo : EIATTR_VRC_CTA_INIT_COUNT
	.align		4
        /*0094*/ 	.byte	0x02, 0x4a
	.zero		1
	.zero		1


	//----- nvinfo : EIATTR_EXIT_INSTR_OFFSETS
	.align		4
        /*0098*/ 	.byte	0x04, 0x1c
        /*009a*/ 	.short	(.L_205 - .L_204)


	//   ....[0]....
.L_204:
        /*009c*/ 	.word	0x00000080


	//   ....[1]....
        /*00a0*/ 	.word	0x00000c60


	//----- nvinfo : EIATTR_CRS_STACK_SIZE
	.align		4
.L_205:
        /*00a4*/ 	.byte	0x04, 0x1e
        /*00a6*/ 	.short	(.L_207 - .L_206)
.L_206:
        /*00a8*/ 	.word	0x00000000


	//----- nvinfo : EIATTR_CBANK_PARAM_SIZE
	.align		4
.L_207:
        /*00ac*/ 	.byte	0x03, 0x19
        /*00ae*/ 	.short	0x0030


	//----- nvinfo : EIATTR_PARAM_CBANK
	.align		4
        /*00b0*/ 	.byte	0x04, 0x0a
        /*00b2*/ 	.short	(.L_209 - .L_208)
	.align		4
.L_208:
        /*00b4*/ 	.word	index@(.nv.constant0.transpose_u8)
        /*00b8*/ 	.short	0x0380
        /*00ba*/ 	.short	0x0030


	//----- nvinfo : EIATTR_SW_WAR
	.align		4
.L_209:
        /*00bc*/ 	.byte	0x04, 0x36
        /*00be*/ 	.short	(.L_211 - .L_210)
.L_210:
        /*00c0*/ 	.word	0x00000008
.L_211:


//--------------------- .nv.info.transpose_f16    --------------------------
	.section	.nv.info.transpose_f16,"",@"SHT_CUDA_INFO"
	.sectionflags	@""
	.align	4


	//----- nvinfo : EIATTR_CUDA_API_VERSION
	.align		4
        /*0000*/ 	.byte	0x04, 0x37
        /*0002*/ 	.short	(.L_213 - .L_212)
.L_212:
        /*0004*/ 	.word	0x00000082


	//----- nvinfo : EIATTR_KPARAM_INFO
	.align		4
.L_213:
        /*0008*/ 	.byte	0x04, 0x17
        /*000a*/ 	.short	(.L_215 - .L_214)
.L_214:
        /*000c*/ 	.word	0x00000000
        /*0010*/ 	.short	0x0007
        /*0012*/ 	.short	0x0028
        /*0014*/ 	.byte	0x00, 0xf5, 0x21, 0x00


	//----- nvinfo : EIATTR_KPARAM_INFO
	.align		4
.L_215:
        /*0018*/ 	.byte	0x04, 0x17
        /*001a*/ 	.short	(.L_217 - .L_216)
.L_216:
        /*001c*/ 	.word	0x00000000
        /*0020*/ 	.short	0x0006
        /*0022*/ 	.short	0x0020
        /*0024*/ 	.byte	0x00, 0xf5, 0x21, 0x00


	//----- nvinfo : EIATTR_KPARAM_INFO
	.align		4
.L_217:
        /*0028*/ 	.byte	0x04, 0x17
        /*002a*/ 	.short	(.L_219 - .L_218)
.L_218:
        /*002c*/ 	.word	0x00000000
        /*0030*/ 	.short	0x0005
        /*0032*/ 	.short	0x0018
        /*0034*/ 	.byte	0x00, 0xf0, 0x11, 0x00


	//----- nvinfo : EIATTR_KPARAM_INFO
	.align		4
.L_219:
        /*0038*/ 	.byte	0x04, 0x17
        /*003a*/ 	.short	(.L_221 - .L_220)
.L_220:
        /*003c*/ 	.word	0x00000000
        /*0040*/ 	.short	0x0004
        /*0042*/ 	.short	0x0014
        /*0044*/ 	.byte	0x00, 0xf0, 0x11, 0x00


	//----- nvinfo : EIATTR_KPARAM_INFO
	.align		4
.L_221:
        /*0048*/ 	.byte	0x04, 0x17
        /*004a*/ 	.short	(.L_223 - .L_222)
.L_222:
        /*004c*/ 	.word	0x00000000
        /*0050*/ 	.short	0x0003
        /*0052*/ 	.short	0x0010
        /*0054*/ 	.byte	0x00, 0xf0, 0x11, 0x00


	//----- nvinfo : EIATTR_KPARAM_INFO
	.align		4
.L_223:
        /*0058*/ 	.byte	0x04, 0x17
        /*005a*/ 	.short	(.L_225 - .L_224)
.L_224:
        /*005c*/ 	.word	0x00000000
        /*0060*/ 	.short	0x0002
        /*0062*/ 	.short	0x000c
        /*0064*/ 	.byte	0x00, 0xf0, 0x11, 0x00


	//----- nvinfo : EIATTR_KPARAM_INFO
	.align		4
.L_225:
        /*0068*/ 	.byte	0x04, 0x17
        /*006a*/ 	.short	(.L_227 - .L_226)
.L_226:
        /*006c*/ 	.word	0x00000000
        /*0070*/ 	.short	0x0001
        /*0072*/ 	.short	0x0008
        /*0074*/ 	.byte	0x00, 0xf0, 0x11, 0x00


	//----- nvinfo : EIATTR_KPARAM_INFO
	.align		4
.L_227:
        /*0078*/ 	.byte	0x04, 0x17
        /*007a*/ 	.short	(.L_229 - .L_228)
.L_228:
        /*007c*/ 	.word	0x00000000
        /*0080*/ 	.short	0x0000
        /*0082*/ 	.short	0x0000
        /*0084*/ 	.byte	0x00, 0xf0, 0x21, 0x00


	//----- nvinfo : EIATTR_SPARSE_MMA_MASK
	.align		4
.L_229:
        /*0088*/ 	.byte	0x03, 0x50
        /*008a*/ 	.short	0x0000


	//----- nvinfo : EIATTR_MAXREG_COUNT
	.align		4
        /*008c*/ 	.byte	0x03, 0x1b
        /*008e*/ 	.short	0x00ff


	//----- nvinfo : EIATTR_MERCURY_ISA_VERSION
	.align		4
        /*0090*/ 	.byte	0x03, 0x5f
        /*0092*/ 	.short	0x0101


	//----- nvinfo : EIATTR_VRC_CTA_INIT_COUNT
	.align		4
        /*0094*/ 	.byte	0x02, 0x4a
	.zero		1
	.zero		1


	//----- nvinfo : EIATTR_EXIT_INSTR_OFFSETS
	.align		4
        /*0098*/ 	.byte	0x04, 0x1c
        /*009a*/ 	.short	(.L_231 - .L_230)


	//   ....[0]....
.L_230:
        /*009c*/ 	.word	0x00000080


	//   ....[1]....
        /*00a0*/ 	.word	0x00000c70


	//----- nvinfo : EIATTR_CRS_STACK_SIZE
	.align		4
.L_231:
        /*00a4*/ 	.byte	0x04, 0x1e
        /*00a6*/ 	.short	(.L_233 - .L_232)
.L_232:
        /*00a8*/ 	.word	0x00000000


	//----- nvinfo : EIATTR_CBANK_PARAM_SIZE
	.align		4
.L_233:
        /*00ac*/ 	.byte	0x03, 0x19
        /*00ae*/ 	.short	0x0030


	//----- nvinfo : EIATTR_PARAM_CBANK
	.align		4
        /*00b0*/ 	.byte	0x04, 0x0a
        /*00b2*/ 	.short	(.L_235 - .L_234)
	.align		4
.L_234:
        /*00b4*/ 	.word	index@(.nv.constant0.transpose_f16)
        /*00b8*/ 	.short	0x0380
        /*00ba*/ 	.short	0x0030


	//----- nvinfo : EIATTR_SW_WAR
	.align		4
.L_235:
        /*00bc*/ 	.byte	0x04, 0x36
        /*00be*/ 	.short	(.L_237 - .L_236)
.L_236:
        /*00c0*/ 	.word	0x00000008
.L_237:


//--------------------- .nv.info.transpose_bf16   --------------------------
	.section	.nv.info.transpose_bf16,"",@"SHT_CUDA_INFO"
	.sectionflags	@""
	.align	4


	//----- nvinfo : EIATTR_CUDA_API_VERSION
	.align		4
        /*0000*/ 	.byte	0x04, 0x37
        /*0002*/ 	.short	(.L_239 - .L_238)
.L_238:
        /*0004*/ 	.word	0x00000082


	//----- nvinfo : EIATTR_KPARAM_INFO
	.align		4
.L_239:
        /*0008*/ 	.byte	0x04, 0x17
        /*000a*/ 	.short	(.L_241 - .L_240)
.L_240:
        /*000c*/ 	.word	0x00000000
        /*0010*/ 	.short	0x0007
        /*0012*/ 	.short	0x0028
        /*0014*/ 	.byte	0x00, 0xf5, 0x21, 0x00


	//----- nvinfo : EIATTR_KPARAM_INFO
	.align		4
.L_241:
        /*0018*/ 	.byte	0x04, 0x17
        /*001a*/ 	.short	(.L_243 - .L_242)
.L_242:
        /*001c*/ 	.word	0x00000000
        /*0020*/ 	.short	0x0006
        /*0022*/ 	.short	0x0020
        /*0024*/ 	.byte	0x00, 0xf5, 0x21, 0x00


	//----- nvinfo : EIATTR_KPARAM_INFO
	.align		4
.L_243:
        /*0028*/ 	.byte	0x04, 0x17
        /*002a*/ 	.short	(.L_245 - .L_244)
.L_244:
        /*002c*/ 	.word	0x00000000
        /*0030*/ 	.short	0x0005
        /*0032*/ 	.short	0x0018
        /*0034*/ 	.byte	0x00, 0xf0, 0x11, 0x00


	//----- nvinfo : EIATTR_KPARAM_INFO
	.align		4
.L_245:
        /*0038*/ 	.byte	0x04, 0x17
        /*003a*/ 	.short	(.L_247 - .L_246)
.L_246:
        /*003c*/ 	.word	0x00000000
        /*0040*/ 	.short	0x0004
        /*0042*/ 	.short	0x0014
        /*0044*/ 	.byte	0x00, 0xf0, 0x11, 0x00


	//----- nvinfo : EIATTR_KPARAM_INFO
	.align		4
.L_247:
        /*0048*/ 	.byte	0x04, 0x17
        /*004a*/ 	.short	(.L_249 - .L_248)
.L_248:
        /*004c*/ 	.word	0x00000000
        /*0050*/ 	.short	0x0003
        /*0052*/ 	.short	0x0010
        /*0054*/ 	.byte	0x00, 0xf0, 0x11, 0x00


	//----- nvinfo : EIATTR_KPARAM_INFO
	.align		4
.L_249:
        /*0058*/ 	.byte	0x04, 0x17
        /*005a*/ 	.short	(.L_251 - .L_250)
.L_250:
        /*005c*/ 	.word	0x00000000
        /*0060*/ 	.short	0x0002
        /*0062*/ 	.short	0x000c
        /*0064*/ 	.byte	0x00, 0xf0, 0x11, 0x00


	//----- nvinfo : EIATTR_KPARAM_INFO
	.align		4
.L_251:
        /*0068*/ 	.byte	0x04, 0x17
        /*006a*/ 	.short	(.L_253 - .L_252)
.L_252:
        /*006c*/ 	.word	0x00000000
        /*0070*/ 	.short	0x0001
        /*0072*/ 	.short	0x0008
        /*0074*/ 	.byte	0x00, 0xf0, 0x11, 0x00


	//----- nvinfo : EIATTR_KPARAM_INFO
	.align		4
.L_253:
        /*0078*/ 	.byte	0x04, 0x17
        /*007a*/ 	.short	(.L_255 - .L_254)
.L_254:
        /*007c*/ 	.word	0x00000000
        /*0080*/ 	.short	0x0000
        /*0082*/ 	.short	0x0000
        /*0084*/ 	.byte	0x00, 0xf0, 0x21, 0x00


	//----- nvinfo : EIATTR_SPARSE_MMA_MASK
	.align		4
.L_255:
        /*0088*/ 	.byte	0x03, 0x50
        /*008a*/ 	.short	0x0000


	//----- nvinfo : EIATTR_MAXREG_COUNT
	.align		4
        /*008c*/ 	.byte	0x03, 0x1b
        /*008e*/ 	.short	0x00ff


	//----- nvinfo : EIATTR_MERCURY_ISA_VERSION
	.align		4
        /*0090*/ 	.byte	0x03, 0x5f
        /*0092*/ 	.short	0x0101


	//----- nvinfo : EIATTR_VRC_CTA_INIT_COUNT
	.align		4
        /*0094*/ 	.byte	0x02, 0x4a
	.zero		1
	.zero		1


	//----- nvinfo : EIATTR_EXIT_INSTR_OFFSETS
	.align		4
        /*0098*/ 	.byte	0x04, 0x1c
        /*009a*/ 	.short	(.L_257 - .L_256)


	//   ....[0]....
.L_256:
        /*009c*/ 	.word	0x00000080


	//   ....[1]....
        /*00a0*/ 	.word	0x00000c70


	//----- nvinfo : EIATTR_CRS_STACK_SIZE
	.align		4
.L_257:
        /*00a4*/ 	.byte	0x04, 0x1e
        /*00a6*/ 	.short	(.L_259 - .L_258)
.L_258:
        /*00a8*/ 	.word	0x00000000


	//----- nvinfo : EIATTR_CBANK_PARAM_SIZE
	.align		4
.L_259:
        /*00ac*/ 	.byte	0x03, 0x19
        /*00ae*/ 	.short	0x0030


	//----- nvinfo : EIATTR_PARAM_CBANK
	.align		4
        /*00b0*/ 	.byte	0x04, 0x0a
        /*00b2*/ 	.short	(.L_261 - .L_260)
	.align		4
.L_260:
        /*00b4*/ 	.word	index@(.nv.constant0.transpose_bf16)
        /*00b8*/ 	.short	0x0380
        /*00ba*/ 	.short	0x0030


	//----- nvinfo : EIATTR_SW_WAR
	.align		4
.L_261:
        /*00bc*/ 	.byte	0x04, 0x36
        /*00be*/ 	.short	(.L_263 - .L_262)
.L_262:
        /*00c0*/ 	.word	0x00000008
.L_263:


//--------------------- .nv.info.copy_strided_f64 --------------------------
	.section	.nv.info.copy_strided_f64,"",@"SHT_CUDA_INFO"
	.sectionflags	@""
	.align	4


	//----- nvinfo : EIATTR_CUDA_API_VERSION
	.align		4
        /*0000*/ 	.byte	0x04, 0x37
        /*0002*/ 	.short	(.L_265 - .L_264)
.L_264:
        /*0004*/ 	.word	0x00000082


	//----- nvinfo : EIATTR_KPARAM_INFO
	.align		4
.L_265:
        /*0008*/ 	.byte	0x04, 0x17
        /*000a*/ 	.short	(.L_267 - .L_266)
.L_266:
        /*000c*/ 	.word	0x00000000
        /*0010*/ 	.short	0x0005
        /*0012*/ 	.short	0x0028
        /*0014*/ 	.byte	0x00, 0xf5, 0x21, 0x00


	//----- nvinfo : EIATTR_KPARAM_INFO
	.align		4
.L_267:
        /*0018*/ 	.byte	0x04, 0x17
        /*001a*/ 	.short	(.L_269 - .L_268)
.L_268:
        /*001c*/ 	.word	0x00000000
        /*0020*/ 	.short	0x0004
        /*0022*/ 	.short	0x0020
        /*0024*/ 	.byte	0x00, 0xf5, 0x21, 0x00


	//----- nvinfo : EIATTR_KPARAM_INFO
	.align		4
.L_269:
        /*0028*/ 	.byte	0x04, 0x17
        /*002a*/ 	.short	(.L_271 - .L_270)
.L_270:
        /*002c*/ 	.word	0x00000000
        /*0030*/ 	.short	0x0003
        /*0032*/ 	.short	0x0018
        /*0034*/ 	.byte	0x00, 0xf0, 0x11, 0x00


	//----- nvinfo : EIATTR_KPARAM_INFO
	.align		4
.L_271:
        /*0038*/ 	.byte	0x04, 0x17
        /*003a*/ 	.short	(.L_273 - .L_272)
.L_272:
        /*003c*/ 	.word	0x00000000
        /*0040*/ 	.short	0x0002
        /*0042*/ 	.short	0x0010
        /*0044*/ 	.byte	0x00, 0xf5, 0x21, 0x00


	//----- nvinfo : EIATTR_KPARAM_INFO
	.align		4
.L_273:
        /*0048*/ 	.byte	0x04, 0x17
        /*004a*/ 	.short	(.L_275 - .L_274)
.L_274:
        /*004c*/ 	.word	0x00000000
        /*0050*/ 	.short	0x0001
        /*0052*/ 	.short	0x0008
        /*0054*/ 	.byte	0x00, 0xf0, 0x11, 0x00


	//----- nvinfo : EIATTR_KPARAM_INFO
	.align		4
.L_275:
        /*0058*/ 	.byte	0x04, 0x17
        /*005a*/ 	.short	(.L_277 - .L_276)
.L_276:
        /*005c*/ 	.word	0x00000000
        /*0060*/ 	.short	0x0000
        /*0062*/ 	.short	0x0000
        /*0064*/ 	.byte	0x00, 0xf0, 0x21, 0x00


	//----- nvinfo : EIATTR_SPARSE_MMA_MASK
	.align		4
.L_277:
        /*0068*/ 	.byte	0x03, 0x50
        /*006a*/ 	.short	0x0000


	//----- nvinfo : EIATTR_MAXREG_COUNT
	.align		4
        /*006c*/ 	.byte	0x03, 0x1b
        /*006e*/ 	.short	0x00ff


	//----- nvinfo : EIATTR_MERCURY_ISA_VERSION
	.align		4
        /*0070*/ 	.byte	0x03, 0x5f
        /*0072*/ 	.short	0x0101


	//----- nvinfo : EIATTR_VRC_CTA_INIT_COUNT
	.align		4
        /*0074*/ 	.byte	0x02, 0x4a
	.zero		1
	.zero		1


	//----- nvinfo : EIATTR_EXIT_INSTR_OFFSETS
	.align		4
        /*0078*/ 	.byte	0x04, 0x1c
        /*007a*/ 	.short	(.L_279 - .L_278)


	//   ....[0]....
.L_278:
        /*007c*/ 	.word	0x00000080


	//   ....[1]....
        /*0080*/ 	.word	0x000029a0


	//----- nvinfo : EIATTR_CRS_STACK_SIZE
	.align		4
.L_279:
        /*0084*/ 	.byte	0x04, 0x1e
        /*0086*/ 	.short	(.L_281 - .L_280)
.L_280:
        /*0088*/ 	.word	0x00000000


	//----- nvinfo : EIATTR_CBANK_PARAM_SIZE
	.align		4
.L_281:
        /*008c*/ 	.byte	0x03, 0x19
        /*008e*/ 	.short	0x0030


	//----- nvinfo : EIATTR_PARAM_CBANK
	.align		4
        /*0090*/ 	.byte	0x04, 0x0a
        /*0092*/ 	.short	(.L_283 - .L_282)
	.align		4
.L_282:
        /*0094*/ 	.word	index@(.nv.constant0.copy_strided_f64)
        /*0098*/ 	.short	0x0380
        /*009a*/ 	.short	0x0030


	//----- nvinfo : EIATTR_SW_WAR
	.align		4
.L_283:
        /*009c*/ 	.byte	0x04, 0x36
        /*009e*/ 	.short	(.L_285 - .L_284)
.L_284:
        /*00a0*/ 	.word	0x00000008
.L_285:


//--------------------- .nv.info.copy_strided_f32 --------------------------
	.section	.nv.info.copy_strided_f32,"",@"SHT_CUDA_INFO"
	.sectionflags	@""
	.align	4


	//----- nvinfo : EIATTR_CUDA_API_VERSION
	.align		4
        /*0000*/ 	.byte	0x04, 0x37
        /*0002*/ 	.short	(.L_287 - .L_286)
.L_286:
        /*0004*/ 	.word	0x00000082


	//----- nvinfo : EIATTR_KPARAM_INFO
	.align		4
.L_287:
        /*0008*/ 	.byte	0x04, 0x17
        /*000a*/ 	.short	(.L_289 - .L_288)
.L_288:
        /*000c*/ 	.word	0x00000000
        /*0010*/ 	.short	0x0005
        /*0012*/ 	.short	0x0028
        /*0014*/ 	.byte	0x00, 0xf5, 0x21, 0x00


	//----- nvinfo : EIATTR_KPARAM_INFO
	.align		4
.L_289:
        /*0018*/ 	.byte	0x04, 0x17
        /*001a*/ 	.short	(.L_291 - .L_290)
.L_290:
        /*001c*/ 	.word	0x00000000
        /*0020*/ 	.short	0x0004
        /*0022*/ 	.short	0x0020
        /*0024*/ 	.byte	0x00, 0xf5, 0x21, 0x00


	//----- nvinfo : EIATTR_KPARAM_INFO
	.align		4
.L_291:
        /*0028*/ 	.byte	0x04, 0x17
        /*002a*/ 	.short	(.L_293 - .L_292)
.L_292:
        /*002c*/ 	.word	0x00000000
        /*0030*/ 	.short	0x0003
        /*0032*/ 	.short	0x0018
        /*0034*/ 	.byte	0x00, 0xf0, 0x11, 0x00


	//----- nvinfo : EIATTR_KPARAM_INFO
	.align		4
.L_293:
        /*0038*/ 	.byte	0x04, 0x17
        /*003a*/ 	.short	(.L_295 - .L_294)
.L_294:
        /*003c*/ 	.word	0x00000000
        /*0040*/ 	.short	0x0002
        /*0042*/ 	.short	0x0010
        /*0044*/ 	.byte	0x00, 0xf5, 0x21, 0x00


	//----- nvinfo : EIATTR_KPARAM_INFO
	.align		4
.L_295:
        /*0048*/ 	.byte	0x04, 0x17
        /*004a*/ 	.short	(.L_297 - .L_296)
.L_296:
        /*004c*/ 	.word	0x00000000
        /*0050*/ 	.short	0x0001
        /*0052*/ 	.short	0x0008
        /*0054*/ 	.byte	0x00, 0xf0, 0x11, 0x00


	//----- nvinfo : EIATTR_KPARAM_INFO
	.align		4
.L_297:
        /*0058*/ 	.byte	0x04, 0x17
        /*005a*/ 	.short	(.L_299 - .L_298)
.L_298:
        /*005c*/ 	.word	0x00000000
        /*0060*/ 	.short	0x0000
        /*0062*/ 	.short	0x0000
        /*0064*/ 	.byte	0x00, 0xf0, 0x21, 0x00


	//----- nvinfo : EIATTR_SPARSE_MMA_MASK
	.align		4
.L_299:
        /*0068*/ 	.byte	0x03, 0x50
        /*006a*/ 	.short	0x0000


	//----- nvinfo : EIATTR_MAXREG_COUNT
	.align		4
        /*006c*/ 	.byte	0x03, 0x1b
        /*006e*/ 	.short	0x00ff


	//----- nvinfo : EIATTR_MERCURY_ISA_VERSION
	.align		4
        /*0070*/ 	.byte	0x03, 0x5f
        /*0072*/ 	.short	0x0101


	//----- nvinfo : EIATTR_VRC_CTA_INIT_COUNT
	.align		4
        /*0074*/ 	.byte	0x02, 0x4a
	.zero		1
	.zero		1


	//----- nvinfo : EIATTR_EXIT_INSTR_OFFSETS
	.align		4
        /*0078*/ 	.byte	0x04, 0x1c
        /*007a*/ 	.short	(.L_301 - .L_300)


	//   ....[0]....
.L_300:
        /*007c*/ 	.word	0x00000080


	//   ....[1]....
        /*0080*/ 	.word	0x000029a0


	//----- nvinfo : EIATTR_CRS_STACK_SIZE
	.align		4
.L_301:
        /*0084*/ 	.byte	0x04, 0x1e
        /*0086*/ 	.short	(.L_303 - .L_302)
.L_302:
        /*0088*/ 	.word	0x00000000


	//----- nvinfo : EIATTR_CBANK_PARAM_SIZE
	.align		4
.L_303:
        /*008c*/ 	.byte	0x03, 0x19
        /*008e*/ 	.short	0x0030


	//----- nvinfo : EIATTR_PARAM_CBANK
	.align		4
        /*0090*/ 	.byte	0x04, 0x0a
        /*0092*/ 	.short	(.L_305 - .L_304)
	.align		4
.L_304:
        /*0094*/ 	.word	index@(.nv.constant0.copy_strided_f32)
        /*0098*/ 	.short	0x0380
        /*009a*/ 	.short	0x0030


	//----- nvinfo : EIATTR_SW_WAR
	.align		4
.L_305:
        /*009c*/ 	.byte	0x04, 0x36
        /*009e*/ 	.short	(.L_307 - .L_306)
.L_306:
        /*00a0*/ 	.word	0x00000008
.L_307:


//--------------------- .nv.info.copy_strided_i64 --------------------------
	.section	.nv.info.copy_strided_i64,"",@"SHT_CUDA_INFO"
	.sectionflags	@""
	.align	4


	//----- nvinfo : EIATTR_CUDA_API_VERSION
	.align		4
        /*0000*/ 	.byte	0x04, 0x37
        /*0002*/ 	.short	(.L_309 - .L_308)
.L_308:
        /*0004*/ 	.word	0x00000082


	//----- nvinfo : EIATTR_KPARAM_INFO
	.align		4
.L_309:
        /*0008*/ 	.byte	0x04, 0x17
        /*000a*/ 	.short	(.L_311 - .L_310)
.L_310:
        /*000c*/ 	.word	0x00000000
        /*0010*/ 	.short	0x0005
        /*0012*/ 	.short	0x0028
        /*0014*/ 	.byte	0x00, 0xf5, 0x21, 0x00


	//----- nvinfo : EIATTR_KPARAM_INFO
	.align		4
.L_311:
        /*0018*/ 	.byte	0x04, 0x17
        /*001a*/ 	.short	(.L_313 - .L_312)
.L_312:
        /*001c*/ 	.word	0x00000000
        /*0020*/ 	.short	0x0004
        /*0022*/ 	.short	0x0020
        /*0024*/ 	.byte	0x00, 0xf5, 0x21, 0x00


	//----- nvinfo : EIATTR_KPARAM_INFO
	.align		4
.L_313:
        /*0028*/ 	.byte	0x04, 0x17
        /*002a*/ 	.short	(.L_315 - .L_314)
.L_314:
        /*002c*/ 	.word	0x00000000
        /*0030*/ 	.short	0x0003
        /*0032*/ 	.short	0x0018
        /*0034*/ 	.byte	0x00, 0xf0, 0x11, 0x00


	//----- nvinfo : EIATTR_KPARAM_INFO
	.align		4
.L_315:
        /*0038*/ 	.byte	0x04, 0x17
        /*003a*/ 	.short	(.L_317 - .L_316)
.L_316:
        /*003c*/ 	.word	0x00000000
        /*0040*/ 	.short	0x0002
        /*0042*/ 	.short	0x0010
        /*0044*/ 	.byte	0x00, 0xf5, 0x21, 0x00


	//----- nvinfo : EIATTR_KPARAM_INFO
	.align		4
.L_317:
        /*0048*/ 	.byte	0x04, 0x17
        /*004a*/ 	.short	(.L_319 - .L_318)
.L_318:
        /*004c*/ 	.word	0x00000000
        /*0050*/ 	.short	0x0001
        /*0052*/ 	.short	0x0008
        /*0054*/ 	.byte	0x00, 0xf0, 0x11, 0x00


	//----- nvinfo : EIATTR_KPARAM_INFO
	.align		4
.L_319:
        /*0058*/ 	.byte	0x04, 0x17
        /*005a*/ 	.short	(.L_321 - .L_320)
.L_320:
        /*005c*/ 	.word	0x00000000
        /*0060*/ 	.short	0x0000
        /*0062*/ 	.short	0x0000
        /*0064*/ 	.byte	0x00, 0xf0, 0x21, 0x00


	//----- nvinfo : EIATTR_SPARSE_MMA_MASK
	.align		4
.L_321:
        /*0068*/ 	.byte	0x03, 0x50
        /*006a*/ 	.short	0x0000


	//----- nvinfo : EIATTR_MAXREG_COUNT
	.align		4
        /*006c*/ 	.byte	0x03, 0x1b
        /*006e*/ 	.short	0x00ff


	//----- nvinfo : EIATTR_MERCURY_ISA_VERSION
	.align		4
        /*0070*/ 	.byte	0x03, 0x5f
        /*0072*/ 	.short	0x0101


	//----- nvinfo : EIATTR_VRC_CTA_INIT_COUNT
	.align		4
        /*0074*/ 	.byte	0x02, 0x4a
	.zero		1
	.zero		1


	//----- nvinfo : EIATTR_EXIT_INSTR_OFFSETS
	.align		4
        /*0078*/ 	.byte	0x04, 0x1c
        /*007a*/ 	.short	(.L_323 - .L_322)


	//   ....[0]....
.L_322:
        /*007c*/ 	.word	0x00000080


	//   ....[1]....
        /*0080*/ 	.word	0x000029a0


	//----- nvinfo : EIATTR_CRS_STACK_SIZE
	.align		4
.L_323:
        /*0084*/ 	.byte	0x04, 0x1e
        /*0086*/ 	.short	(.L_325 - .L_324)
.L_324:
        /*0088*/ 	.word	0x00000000


	//----- nvinfo : EIATTR_CBANK_PARAM_SIZE
	.align		4
.L_325:
        /*008c*/ 	.byte	0x03, 0x19
        /*008e*/ 	.short	0x0030


	//----- nvinfo : EIATTR_PARAM_CBANK
	.align		4
        /*0090*/ 	.byte	0x04, 0x0a
        /*0092*/ 	.short	(.L_327 - .L_326)
	.align		4
.L_326:
        /*0094*/ 	.word	index@(.nv.constant0.copy_strided_i64)
        /*0098*/ 	.short	0x0380
        /*009a*/ 	.short	0x0030


	//----- nvinfo : EIATTR_SW_WAR
	.align		4
.L_327:
        /*009c*/ 	.byte	0x04, 0x36
        /*009e*/ 	.short	(.L_329 - .L_328)
.L_328:
        /*00a0*/ 	.word	0x00000008
.L_329:


//--------------------- .nv.info.copy_strided_u8  --------------------------
	.section	.nv.info.copy_strided_u8,"",@"SHT_CUDA_INFO"
	.sectionflags	@""
	.align	4


	//----- nvinfo : EIATTR_CUDA_API_VERSION
	.align		4
        /*0000*/ 	.byte	0x04, 0x37
        /*0002*/ 	.short	(.L_331 - .L_330)
.L_330:
        /*0004*/ 	.word	0x00000082


	//----- nvinfo : EIATTR_KPARAM_INFO
	.align		4
.L_331:
        /*0008*/ 	.byte	0x04, 0x17
        /*000a*/ 	.short	(.L_333 - .L_332)
.L_332:
        /*000c*/ 	.word	0x00000000
        /*0010*/ 	.short	0x0005
        /*0012*/ 	.short	0x0028
        /*0014*/ 	.byte	0x00, 0xf5, 0x21, 0x00


	//----- nvinfo : EIATTR_KPARAM_INFO
	.align		4
.L_333:
        /*0018*/ 	.byte	0x04, 0x17
        /*001a*/ 	.short	(.L_335 - .L_334)
.L_334:
        /*001c*/ 	.word	0x00000000
        /*0020*/ 	.short	0x0004
        /*0022*/ 	.short	0x0020
        /*0024*/ 	.byte	0x00, 0xf5, 0x21, 0x00


	//----- nvinfo : EIATTR_KPARAM_INFO
	.align		4
.L_335:
        /*0028*/ 	.byte	0x04, 0x17
        /*002a*/ 	.short	(.L_337 - .L_336)
.L_336:
        /*002c*/ 	.word	0x00000000
        /*0030*/ 	.short	0x0003
        /*0032*/ 	.short	0x0018
        /*0034*/ 	.byte	0x00, 0xf0, 0x11, 0x00


	//----- nvinfo : EIATTR_KPARAM_INFO
	.align		4
.L_337:
        /*0038*/ 	.byte	0x04, 0x17
        /*003a*/ 	.short	(.L_339 - .L_338)
.L_338:
        /*003c*/ 	.word	0x00000000
        /*0040*/ 	.short	0x0002
        /*0042*/ 	.short	0x0010
        /*0044*/ 	.byte	0x00, 0xf5, 0x21, 0x00


	//----- nvinfo : EIATTR_KPARAM_INFO
	.align		4
.L_339:
        /*0048*/ 	.byte	0x04, 0x17
        /*004a*/ 	.short	(.L_341 - .L_340)
.L_340:
        /*004c*/ 	.word	0x00000000
        /*0050*/ 	.short	0x0001
        /*0052*/ 	.short	0x0008
        /*0054*/ 	.byte	0x00, 0xf0, 0x11, 0x00


	//----- nvinfo : EIATTR_KPARAM_INFO
	.align		4
.L_341:
        /*0058*/ 	.byte	0x04, 0x17
        /*005a*/ 	.short	(.L_343 - .L_342)
.L_342:
        /*005c*/ 	.word	0x00000000
        /*0060*/ 	.short	0x0000
        /*0062*/ 	.short	0x0000
        /*0064*/ 	.byte	0x00, 0xf0, 0x21, 0x00


	//----- nvinfo : EIATTR_SPARSE_MMA_MASK
	.align		4
.L_343:
        /*0068*/ 	.byte	0x03, 0x50
        /*006a*/ 	.short	0x0000


	//----- nvinfo : EIATTR_MAXREG_COUNT
	.align		4
        /*006c*/ 	.byte	0x03, 0x1b
        /*006e*/ 	.short	0x00ff


	//----- nvinfo : EIATTR_MERCURY_ISA_VERSION
	.align		4
        /*0070*/ 	.byte	0x03, 0x5f
        /*0072*/ 	.short	0x0101


	//----- nvinfo : EIATTR_VRC_CTA_INIT_COUNT
	.align		4
        /*0074*/ 	.byte	0x02, 0x4a
	.zero		1
	.zero		1


	//----- nvinfo : EIATTR_EXIT_INSTR_OFFSETS
	.align		4
        /*0078*/ 	.byte	0x04, 0x1c
        /*007a*/ 	.short	(.L_345 - .L_344)


	//   ....[0]....
.L_344:
        /*007c*/ 	.word	0x00000080


	//   ....[1]....
        /*0080*/ 	.word	0x000029a0


	//----- nvinfo : EIATTR_CRS_STACK_SIZE
	.align		4
.L_345:
        /*0084*/ 	.byte	0x04, 0x1e
        /*0086*/ 	.short	(.L_347 - .L_346)
.L_346:
        /*0088*/ 	.word	0x00000000


	//----- nvinfo : EIATTR_CBANK_PARAM_SIZE
	.align		4
.L_347:
        /*008c*/ 	.byte	0x03, 0x19
        /*008e*/ 	.short	0x0030


	//----- nvinfo : EIATTR_PARAM_CBANK
	.align		4
        /*0090*/ 	.byte	0x04, 0x0a
        /*0092*/ 	.short	(.L_349 - .L_348)
	.align		4
.L_348:
        /*0094*/ 	.word	index@(.nv.constant0.copy_strided_u8)
        /*0098*/ 	.short	0x0380
        /*009a*/ 	.short	0x0030


	//----- nvinfo : EIATTR_SW_WAR
	.align		4
.L_349:
        /*009c*/ 	.byte	0x04, 0x36
        /*009e*/ 	.short	(.L_351 - .L_350)
.L_350:
        /*00a0*/ 	.word	0x00000008
.L_351:


//--------------------- .nv.info.copy_strided_f16 --------------------------
	.section	.nv.info.copy_strided_f16,"",@"SHT_CUDA_INFO"
	.sectionflags	@""
	.align	4


	//----- nvinfo : EIATTR_CUDA_API_VERSION
	.align		4
        /*0000*/ 	.byte	0x04, 0x37
        /*0002*/ 	.short	(.L_353 - .L_352)
.L_352:
        /*0004*/ 	.word	0x00000082


	//----- nvinfo : EIATTR_KPARAM_INFO
	.align		4
.L_353:
        /*0008*/ 	.byte	0x04, 0x17
        /*000a*/ 	.short	(.L_355 - .L_354)
.L_354:
        /*000c*/ 	.word	0x00000000
        /*0010*/ 	.short	0x0005
        /*0012*/ 	.short	0x0028
        /*0014*/ 	.byte	0x00, 0xf5, 0x21, 0x00


	//----- nvinfo : EIATTR_KPARAM_INFO
	.align		4
.L_355:
        /*0018*/ 	.byte	0x04, 0x17
        /*001a*/ 	.short	(.L_357 - .L_356)
.L_356:
        /*001c*/ 	.word	0x00000000
        /*0020*/ 	.short	0x0004
        /*0022*/ 	.short	0x0020
        /*0024*/ 	.byte	0x00, 0xf5, 0x21, 0x00


	//----- nvinfo : EIATTR_KPARAM_INFO
	.align		4
.L_357:
        /*0028*/ 	.byte	0x04, 0x17
        /*002a*/ 	.short	(.L_359 - .L_358)
.L_358:
        /*002c*/ 	.word	0x00000000
        /*0030*/ 	.short	0x0003
        /*0032*/ 	.short	0x0018
        /*0034*/ 	.byte	0x00, 0xf0, 0x11, 0x00


	//----- nvinfo : EIATTR_KPARAM_INFO
	.align		4
.L_359:
        /*0038*/ 	.byte	0x04, 0x17
        /*003a*/ 	.short	(.L_361 - .L_360)
.L_360:
        /*003c*/ 	.word	0x00000000
        /*0040*/ 	.short	0x0002
        /*0042*/ 	.short	0x0010
        /*0044*/ 	.byte	0x00, 0xf5, 0x21, 0x00


	//----- nvinfo : EIATTR_KPARAM_INFO
	.align		4
.L_361:
        /*0048*/ 	.byte	0x04, 0x17
        /*004a*/ 	.short	(.L_363 - .L_362)
.L_362:
        /*004c*/ 	.word	0x00000000
        /*0050*/ 	.short	0x0001
        /*0052*/ 	.short	0x0008
        /*0054*/ 	.byte	0x00, 0xf0, 0x11, 0x00


	//----- nvinfo : EIATTR_KPARAM_INFO
	.align		4
.L_363:
        /*0058*/ 	.byte	0x04, 0x17
        /*005a*/ 	.short	(.L_365 - .L_364)
.L_364:
        /*005c*/ 	.word	0x00000000
        /*0060*/ 	.short	0x0000
        /*0062*/ 	.short	0x0000
        /*0064*/ 	.byte	0x00, 0xf0, 0x21, 0x00


	//----- nvinfo : EIATTR_SPARSE_MMA_MASK
	.align		4
.L_365:
        /*0068*/ 	.byte	0x03, 0x50
        /*006a*/ 	.short	0x0000


	//----- nvinfo : EIATTR_MAXREG_COUNT
	.align		4
        /*006c*/ 	.byte	0x03, 0x1b
        /*006e*/ 	.short	0x00ff


	//----- nvinfo : EIATTR_MERCURY_ISA_VERSION
	.align		4
        /*0070*/ 	.byte	0x03, 0x5f
        /*0072*/ 	.short	0x0101


	//----- nvinfo : EIATTR_VRC_CTA_INIT_COUNT
	.align		4
        /*0074*/ 	.byte	0x02, 0x4a
	.zero		1
	.zero		1


	//----- nvinfo : EIATTR_EXIT_INSTR_OFFSETS
	.align		4
        /*0078*/ 	.byte	0x04, 0x1c
        /*007a*/ 	.short	(.L_367 - .L_366)


	//   ....[0]....
.L_366:
        /*007c*/ 	.word	0x00000080


	//   ....[1]....
        /*0080*/ 	.word	0x000029a0


	//----- nvinfo : EIATTR_CRS_STACK_SIZE
	.align		4
.L_367:
        /*0084*/ 	.byte	0x04, 0x1e
        /*0086*/ 	.short	(.L_369 - .L_368)
.L_368:
        /*0088*/ 	.word	0x00000000


	//----- nvinfo : EIATTR_CBANK_PARAM_SIZE
	.align		4
.L_369:
        /*008c*/ 	.byte	0x03, 0x19
        /*008e*/ 	.short	0x0030


	//----- nvinfo : EIATTR_PARAM_CBANK
	.align		4
        /*0090*/ 	.byte	0x04, 0x0a
        /*0092*/ 	.short	(.L_371 - .L_370)
	.align		4
.L_370:
        /*0094*/ 	.word	index@(.nv.constant0.copy_strided_f16)
        /*0098*/ 	.short	0x0380
        /*009a*/ 	.short	0x0030


	//----- nvinfo : EIATTR_SW_WAR
	.align		4
.L_371:
        /*009c*/ 	.byte	0x04, 0x36
        /*009e*/ 	.short	(.L_373 - .L_372)
.L_372:
        /*00a0*/ 	.word	0x00000008
.L_373:


//--------------------- .nv.info.copy_strided_bf16 --------------------------
	.section	.nv.info.copy_strided_bf16,"",@"SHT_CUDA_INFO"
	.sectionflags	@""
	.align	4


	//----- nvinfo : EIATTR_CUDA_API_VERSION
	.align		4
        /*0000*/ 	.byte	0x04, 0x37
        /*0002*/ 	.short	(.L_375 - .L_374)
.L_374:
        /*0004*/ 	.word	0x00000082


	//----- nvinfo : EIATTR_KPARAM_INFO
	.align		4
.L_375:
        /*0008*/ 	.byte	0x04, 0x17
        /*000a*/ 	.short	(.L_377 - .L_376)
.L_376:
        /*000c*/ 	.word	0x00000000
        /*0010*/ 	.short	0x0005
        /*0012*/ 	.short	0x0028
        /*0014*/ 	.byte	0x00, 0xf5, 0x21, 0x00


	//----- nvinfo : EIATTR_KPARAM_INFO
	.align		4
.L_377:
        /*0018*/ 	.byte	0x04, 0x17
        /*001a*/ 	.short	(.L_379 - .L_378)
.L_378:
        /*001c*/ 	.word	0x00000000
        /*0020*/ 	.short	0x0004
        /*0022*/ 	.short	0x0020
        /*0024*/ 	.byte	0x00, 0xf5, 0x21, 0x00


	//----- nvinfo : EIATTR_KPARAM_INFO
	.align		4
.L_379:
        /*0028*/ 	.byte	0x04, 0x17
        /*002a*/ 	.short	(.L_381 - .L_380)
.L_380:
        /*002c*/ 	.word	0x00000000
        /*0030*/ 	.short	0x0003
        /*0032*/ 	.short	0x0018
        /*0034*/ 	.byte	0x00, 0xf0, 0x11, 0x00


	//----- nvinfo : EIATTR_KPARAM_INFO
	.align		4
.L_381:
        /*0038*/ 	.byte	0x04, 0x17
        /*003a*/ 	.short	(.L_383 - .L_382)
.L_382:
        /*003c*/ 	.word	0x00000000
        /*0040*/ 	.short	0x0002
        /*0042*/ 	.short	0x0010
        /*0044*/ 	.byte	0x00, 0xf5, 0x21, 0x00


	//----- nvinfo : EIATTR_KPARAM_INFO
	.align		4
.L_383:
        /*0048*/ 	.byte	0x04, 0x17
        /*004a*/ 	.short	(.L_385 - .L_384)
.L_384:
        /*004c*/ 	.word	0x00000000
        /*0050*/ 	.short	0x0001
        /*0052*/ 	.short	0x0008
        /*0054*/ 	.byte	0x00, 0xf0, 0x11, 0x00


	//----- nvinfo : EIATTR_KPARAM_INFO
	.align		4
.L_385:
        /*0058*/ 	.byte	0x04, 0x17
        /*005a*/ 	.short	(.L_387 - .L_386)
.L_386:
        /*005c*/ 	.word	0x00000000
        /*0060*/ 	.short	0x0000
        /*0062*/ 	.short	0x0000
        /*0064*/ 	.byte	0x00, 0xf0, 0x21, 0x00


	//----- nvinfo : EIATTR_SPARSE_MMA_MASK
	.align		4
.L_387:
        /*0068*/ 	.byte	0x03, 0x50
        /*006a*/ 	.short	0x0000


	//----- nvinfo : EIATTR_MAXREG_COUNT
	.align		4
        /*006c*/ 	.byte	0x03, 0x1b
        /*006e*/ 	.short	0x00ff


	//----- nvinfo : EIATTR_MERCURY_ISA_VERSION
	.align		4
        /*0070*/ 	.byte	0x03, 0x5f
        /*0072*/ 	.short	0x0101


	//----- nvinfo : EIATTR_VRC_CTA_INIT_COUNT
	.align		4
        /*0074*/ 	.byte	0x02, 0x4a
	.zero		1
	.zero		1


	//----- nvinfo : EIATTR_EXIT_INSTR_OFFSETS
	.align		4
        /*0078*/ 	.byte	0x04, 0x1c
        /*007a*/ 	.short	(.L_389 - .L_388)


	//   ....[0]....
.L_388:
        /*007c*/ 	.word	0x00000080


	//   ....[1]....
        /*0080*/ 	.word	0x000029a0


	//----- nvinfo : EIATTR_CRS_STACK_SIZE
	.align		4
.L_389:
        /*0084*/ 	.byte	0x04, 0x1e
        /*0086*/ 	.short	(.L_391 - .L_390)
.L_390:
        /*0088*/ 	.word	0x00000000


	//----- nvinfo : EIATTR_CBANK_PARAM_SIZE
	.align		4
.L_391:
        /*008c*/ 	.byte	0x03, 0x19
        /*008e*/ 	.short	0x0030


	//----- nvinfo : EIATTR_PARAM_CBANK
	.align		4
        /*0090*/ 	.byte	0x04, 0x0a
        /*0092*/ 	.short	(.L_393 - .L_392)
	.align		4
.L_392:
        /*0094*/ 	.word	index@(.nv.constant0.copy_strided_bf16)
        /*0098*/ 	.short	0x0380
        /*009a*/ 	.short	0x0030


	//----- nvinfo : EIATTR_SW_WAR
	.align		4
.L_393:
        /*009c*/ 	.byte	0x04, 0x36
        /*009e*/ 	.short	(.L_395 - .L_394)
.L_394:
        /*00a0*/ 	.word	0x00000008
.L_395:


//--------------------- .nv.callgraph             --------------------------
	.section	.nv.callgraph,"",@"SHT_CUDA_CALLGRAPH"
	.align	4
	.sectionentsize	8
	.align		4
        /*0000*/ 	.word	0x00000000
	.align		4
        /*0004*/ 	.word	0xffffffff
	.align		4
        /*0008*/ 	.word	0x00000000
	.align		4
        /*000c*/ 	.word	0xfffffffe
	.align		4
        /*0010*/ 	.word	0x00000000
	.align		4
        /*0014*/ 	.word	0xfffffffd
	.align		4
        /*0018*/ 	.word	0x00000000
	.align		4
        /*001c*/ 	.word	0xfffffffc


//--------------------- .text.transpose_f64       --------------------------
	.section	.text.transpose_f64,"ax",@progbits
	.align	128
        .global         transpose_f64
        .type           transpose_f64,@function
        .size           transpose_f64,(.L_x_276 - transpose_f64)
        .other          transpose_f64,@"STO_CUDA_ENTRY STV_DEFAULT"
transpose_f64:
.text.transpose_f64:
[----:B------:R-:W-:Y:S01]  /*0000*/  LDC R1, c[0x0][0x37c] ;  /* 0x0000df00ff017b82 */ /* 0x000fe20000000800 */
[----:B------:R-:W0:Y:S07]  /*0010*/  S2R R13, SR_TID.X ;  /* 0x00000000000d7919 */ /* 0x000e2e0000002100 */
[----:B------:R-:W0:Y:S01]  /*0020*/  S2UR UR4, SR_CTAID.X ;  /* 0x00000000000479c3 */ /* 0x000e220000002500 */
[----:B------:R-:W1:Y:S07]  /*0030*/  LDCU.64 UR6, c[0x0][0x380] ;  /* 0x00007000ff0677ac */ /* 0x000e6e0008000a00 */
[----:B------:R-:W0:Y:S02]  /*0040*/  LDC R12, c[0x0][0x360] ;  /* 0x0000d800ff0c7b82 */ /* 0x000e240000000800 */
[----:B0-----:R-:W-:-:S05]  /*0050*/  IMAD R12, R12, UR4, R13 ;  /* 0x000000040c0c7c24 */ /* 0x001fca000f8e020d */
[----:B-1----:R-:W-:-:S04]  /*0060*/  ISETP.GE.U32.AND P0, PT, R12, UR6, PT ;  /* 0x000000060c007c0c */ /* 0x002fc8000bf06070 */
[----:B------:R-:W-:-:S13]  /*0070*/  ISETP.GE.U32.AND.EX P0, PT, RZ, UR7, PT, P0 ;  /* 0x00000007ff007c0c */ /* 0x000fda000bf06100 */
[----:B------:R-:W-:Y:S05]  /*0080*/  @P0 EXIT ;  /* 0x000000000000094d */ /* 0x000fea0003800000 */
[----:B------:R-:W0:Y:S01]  /*0090*/  LDCU UR10, c[0x0][0x394] ;  /* 0x00007280ff0a77ac */ /* 0x000e220008000800 */
[----:B------:R-:W-:Y:S01]  /*00a0*/  IMAD.MOV.U32 R13, RZ, RZ, RZ ;  /* 0x000000ffff0d7224 */ /* 0x000fe200078e00ff */
[----:B------:R-:W-:Y:S01]  /*00b0*/  BSSY.RECONVERGENT B0, `(.L_x_0) ;  /* 0x0000043000007945 */ /* 0x000fe20003800200 */
[----:B------:R-:W0:Y:S01]  /*00c0*/  LDCU.64 UR6, c[0x0][0x388] ;  /* 0x00007100ff0677ac */ /* 0x000e220008000a00 */
[----:B------:R-:W1:Y:S01]  /*00d0*/  LDCU UR11, c[0x0][0x398] ;  /* 0x00007300ff0b77ac */ /* 0x000e620008000800 */
[----:B0-----:R-:W-:-:S04]  /*00e0*/  UIMAD UR9, UR6, UR10, URZ ;  /* 0x0000000a060972a4 */ /* 0x001fc8000f8e02ff */
[----:B------:R-:W-:Y:S02]  /*00f0*/  UIMAD UR4, UR7, UR9, URZ ;  /* 0x00000009070472a4 */ /* 0x000fe4000f8e02ff */
[----:B-1----:R-:W-:Y:S02]  /*0100*/  UIMAD UR9, UR9, UR11, URZ ;  /* 0x0000000b090972a4 */ /* 0x002fe4000f8e02ff */
[----:B------:R-:W-:Y:S02]  /*0110*/  UIMAD UR8, UR4, UR11, URZ ;  /* 0x0000000b040872a4 */ /* 0x000fe4000f8e02ff */
[----:B------:R-:W-:-:S04]  /*0120*/  UIMAD.WIDE.U32 UR4, UR7, UR6, URZ ;  /* 0x00000006070472a5 */ /* 0x000fc8000f8e00ff */
[----:B------:R-:W-:Y:S01]  /*0130*/  IMAD R5, RZ, RZ, -UR8 ;  /* 0x80000008ff057e24 */ /* 0x000fe2000f8e02ff */
[----:B------:R-:W-:Y:S01]  /*0140*/  UIMAD.WIDE.U32 UR6, UR4, UR10, URZ ;  /* 0x0000000a040672a5 */ /* 0x000fe2000f8e00ff */
[----:B------:R-:W-:Y:S01]  /*0150*/  ISETP.NE.U32.AND P2, PT, RZ, UR8, PT ;  /* 0x00000008ff007c0c */ /* 0x000fe2000bf45070 */
[----:B------:R-:W0:Y:S01]  /*0160*/  I2F.U32.RP R4, UR8 ;  /* 0x0000000800047d06 */ /* 0x000e220008209000 */
[----:B------:R-:W-:-:S04]  /*0170*/  UIMAD UR4, UR5, UR10, URZ ;  /* 0x0000000a050472a4 */ /* 0x000fc8000f8e02ff */
[----:B------:R-:W-:Y:S02]  /*0180*/  UIADD3 UR4, UPT, UPT, UR7, UR4, URZ ;  /* 0x0000000407047290 */ /* 0x000fe4000fffe0ff */
[----:B------:R-:W-:Y:S02]  /*0190*/  UIMAD.WIDE.U32 UR6, UR6, UR11, URZ ;  /* 0x0000000b060672a5 */ /* 0x000fe4000f8e00ff */
[----:B------:R-:W-:Y:S02]  /*01a0*/  UIMAD UR4, UR4, UR11, URZ ;  /* 0x0000000b040472a4 */ /* 0x000fe4000f8e02ff */
[----:B------:R-:W-:Y:S02]  /*01b0*/  UIADD3 UR5, UP0, UPT, URZ, -UR6, URZ ;  /* 0x80000006ff057290 */ /* 0x000fe4000ff1e0ff */
[----:B------:R-:W-:Y:S01]  /*01c0*/  UIADD3 UR6, UPT, UPT, UR7, UR4, URZ ;  /* 0x0000000407067290 */ /* 0x000fe2000fffe0ff */
[----:B0-----:R-:W0:Y:S02]  /*01d0*/  MUFU.RCP R4, R4 ;  /* 0x0000000400047308 */ /* 0x001e240000001000 */
[----:B------:R-:W-:Y:S01]  /*01e0*/  UMOV UR4, URZ ;  /* 0x000000ff00047c82 */ /* 0x000fe20008000000 */
[----:B------:R-:W-:Y:S01]  /*01f0*/  UIADD3.X UR6, UPT, UPT, URZ, ~UR6, URZ, UP0, !UPT ;  /* 0x80000006ff067290 */ /* 0x000fe200087fe4ff */
[----:B0-----:R-:W-:-:S04]  /*0200*/  IADD3 R2, PT, PT, R4, 0xffffffe, RZ ;  /* 0x0ffffffe04027810 */ /* 0x001fc80007ffe0ff */
[----:B------:R0:W1:Y:S02]  /*0210*/  F2I.FTZ.U32.TRUNC.NTZ R3, R2 ;  /* 0x0000000200037305 */ /* 0x000064000021f000 */
[----:B0-----:R-:W-:Y:S02]  /*0220*/  HFMA2 R2, -RZ, RZ, 0, 0 ;  /* 0x00000000ff027431 */ /* 0x001fe400000001ff */
[----:B-1----:R-:W-:-:S04]  /*0230*/  IMAD R5, R5, R3, RZ ;  /* 0x0000000305057224 */ /* 0x002fc800078e02ff */
[----:B------:R-:W-:-:S06]  /*0240*/  IMAD.HI.U32 R3, R3, R5, R2 ;  /* 0x0000000503037227 */ /* 0x000fcc00078e0002 */
[----:B------:R-:W-:-:S04]  /*0250*/  IMAD.HI.U32 R0, R3, R12, RZ ;  /* 0x0000000c03007227 */ /* 0x000fc800078e00ff */
[----:B------:R-:W-:-:S04]  /*0260*/  IMAD.MOV R3, RZ, RZ, -R0 ;  /* 0x000000ffff037224 */ /* 0x000fc800078e0a00 */
[----:B------:R-:W-:-:S05]  /*0270*/  IMAD R3, R3, UR8, R12 ;  /* 0x0000000803037c24 */ /* 0x000fca000f8e020c */
[----:B------:R-:W-:-:S13]  /*0280*/  ISETP.GE.U32.AND P0, PT, R3, UR8, PT ;  /* 0x0000000803007c0c */ /* 0x000fda000bf06070 */
[----:B------:R-:W-:Y:S01]  /*0290*/  @P0 IADD3 R3, PT, PT, R3, -UR8, RZ ;  /* 0x8000000803030c10 */ /* 0x000fe2000fffe0ff */
[----:B------:R-:W-:-:S03]  /*02a0*/  @P0 VIADD R0, R0, 0x1 ;  /* 0x0000000100000836 */ /* 0x000fc60000000000 */
[----:B------:R-:W-:-:S13]  /*02b0*/  ISETP.GE.U32.AND P1, PT, R3, UR8, PT ;  /* 0x0000000803007c0c */ /* 0x000fda000bf26070 */
[----:B------:R-:W-:Y:S02]  /*02c0*/  @P1 IADD3 R0, PT, PT, R0, 0x1, RZ ;  /* 0x0000000100001810 */ /* 0x000fe40007ffe0ff */
[----:B------:R-:W-:-:S05]  /*02d0*/  @!P2 LOP3.LUT R0, RZ, UR8, RZ, 0x33, !PT ;  /* 0x00000008ff00ac12 */ /* 0x000fca000f8e33ff */
[----:B------:R-:W-:-:S04]  /*02e0*/  IMAD.WIDE.U32 R8, R0, UR5, R12 ;  /* 0x0000000500087c25 */ /* 0x000fc8000f8e000c */
[----:B------:R-:W-:-:S05]  /*02f0*/  IMAD R19, R0, UR6, RZ ;  /* 0x0000000600137c24 */ /* 0x000fca000f8e02ff */
[----:B------:R-:W-:-:S04]  /*0300*/  IADD3 R19, PT, PT, R9, R19, RZ ;  /* 0x0000001309137210 */ /* 0x000fc80007ffe0ff */
[----:B------:R-:W-:-:S13]  /*0310*/  ISETP.NE.U32.AND P0, PT, R19, RZ, PT ;  /* 0x000000ff1300720c */ /* 0x000fda0003f05070 */
[----:B------:R-:W-:Y:S05]  /*0320*/  @P0 BRA `(.L_x_1) ;  /* 0x0000000000500947 */ /* 0x000fea0003800000 */
[----:B------:R-:W0:Y:S01]  /*0330*/  I2F.U32.RP R4, UR9 ;  /* 0x0000000900047d06 */ /* 0x000e220008209000 */
[----:B------:R-:W-:Y:S02]  /*0340*/  IADD3 R5, PT, PT, RZ, -UR9, RZ ;  /* 0x80000009ff057c10 */ /* 0x000fe4000fffe0ff */
[----:B------:R-:W-:Y:S02]  /*0350*/  ISETP.NE.U32.AND P2, PT, RZ, UR9, PT ;  /* 0x00000009ff007c0c */ /* 0x000fe4000bf45070 */
[----:B------:R-:W-:-:S03]  /*0360*/  MOV R11, RZ ;  /* 0x000000ff000b7202 */ /* 0x000fc60000000f00 */
[----:B0-----:R-:W0:Y:S02]  /*0370*/  MUFU.RCP R4, R4 ;  /* 0x0000000400047308 */ /* 0x001e240000001000 */
[----:B0-----:R-:W-:-:S06]  /*0380*/  VIADD R2, R4, 0xffffffe ;  /* 0x0ffffffe04027836 */ /* 0x001fcc0000000000 */
[----:B------:R0:W1:Y:S02]  /*0390*/  F2I.FTZ.U32.TRUNC.NTZ R3, R2 ;  /* 0x0000000200037305 */ /* 0x000064000021f000 */
[----:B0-----:R-:W-:Y:S02]  /*03a0*/  IMAD.MOV.U32 R2, RZ, RZ, RZ ;  /* 0x000000ffff027224 */ /* 0x001fe400078e00ff */
[----:B-1----:R-:W-:-:S04]  /*03b0*/  IMAD R5, R5, R3, RZ ;  /* 0x0000000305057224 */ /* 0x002fc800078e02ff */
[----:B------:R-:W-:-:S06]  /*03c0*/  IMAD.HI.U32 R3, R3, R5, R2 ;  /* 0x0000000503037227 */ /* 0x000fcc00078e0002 */
[----:B------:R-:W-:-:S05]  /*03d0*/  IMAD.HI.U32 R10, R3, R8, RZ ;  /* 0x00000008030a7227 */ /* 0x000fca00078e00ff */
[----:B------:R-:W-:-:S05]  /*03e0*/  IADD3 R3, PT, PT, -R10, RZ, RZ ;  /* 0x000000ff0a037210 */ /* 0x000fca0007ffe1ff */
[----:B------:R-:W-:-:S05]  /*03f0*/  IMAD R3, R3, UR9, R8 ;  /* 0x0000000903037c24 */ /* 0x000fca000f8e0208 */
[----:B------:R-:W-:-:S13]  /*0400*/  ISETP.GE.U32.AND P0, PT, R3, UR9, PT ;  /* 0x0000000903007c0c */ /* 0x000fda000bf06070 */
[----:B------:R-:W-:Y:S01]  /*0410*/  @P0 VIADD R3, R3, -UR9 ;  /* 0x8000000903030c36 */ /* 0x000fe20008000000 */
[----:B------:R-:W-:-:S04]  /*0420*/  @P0 IADD3 R10, PT, PT, R10, 0x1, RZ ;  /* 0x000000010a0a0810 */ /* 0x000fc80007ffe0ff */
[----:B------:R-:W-:-:S13]  /*0430*/  ISETP.GE.U32.AND P1, PT, R3, UR9, PT ;  /* 0x0000000903007c0c */ /* 0x000fda000bf26070 */
[----:B------:R-:W-:Y:S01]  /*0440*/  @P1 VIADD R10, R10, 0x1 ;  /* 0x000000010a0a1836 */ /* 0x000fe20000000000 */
[----:B------:R-:W-:Y:S01]  /*0450*/  @!P2 LOP3.LUT R10, RZ, UR9, RZ, 0x33, !PT ;  /* 0x00000009ff0aac12 */ /* 0x000fe2000f8e33ff */
[----:B------:R-:W-:Y:S06]  /*0460*/  BRA `(.L_x_2) ;  /* 0x00000000001c7947 */ /* 0x000fec0003800000 */
.L_x_1:
[----:B------:R-:W-:Y:S01]  /*0470*/  IMAD.MOV.U32 R4, RZ, RZ, R8 ;  /* 0x000000ffff047224 */ /* 0x000fe200078e0008 */
[----:B------:R-:W-:Y:S01]  /*0480*/  MOV R3, R19 ;  /* 0x0000001300037202 */ /* 0x000fe20000000f00 */
[----:B------:R-:W-:Y:S01]  /*0490*/  IMAD.U32 R6, RZ, RZ, UR9 ;  /* 0x00000009ff067e24 */ /* 0x000fe2000f8e00ff */
[----:B------:R-:W-:-:S07]  /*04a0*/  MOV R2, 0x4c0 ;  /* 0x000004c000027802 */ /* 0x000fce0000000f00 */
[----:B------:R-:W-:Y:S05]  /*04b0*/  CALL.REL.NOINC `($__internal_0_$__cuda_sm20_div_u64) ;  /* 0x0000000400f07944 */ /* 0x000fea0003c00000 */
[----:B------:R-:W-:Y:S01]  /*04c0*/  MOV R10, R4 ;  /* 0x00000004000a7202 */ /* 0x000fe20000000f00 */
[----:B------:R-:W-:-:S07]  /*04d0*/  IMAD.MOV.U32 R11, RZ, RZ, R5 ;  /* 0x000000ffff0b7224 */ /* 0x000fce00078e0005 */
.L_x_2:
[----:B------:R-:W-:Y:S05]  /*04e0*/  BSYNC.RECONVERGENT B0 ;  /* 0x0000000000007941 */ /* 0x000fea0003800200 */
.L_x_0:
[----:B------:R-:W0:Y:S01]  /*04f0*/  LDCU UR6, c[0x0][0x394] ;  /* 0x00007280ff0677ac */ /* 0x000e220008000800 */
[----:B------:R-:W-:Y:S01]  /*0500*/  MOV R18, R8 ;  /* 0x0000000800127202 */ /* 0x000fe20000000f00 */
[----:B------:R-:W-:Y:S01]  /*0510*/  BSSY.RECONVERGENT B0, `(.L_x_3) ;  /* 0x000002d000007945 */ /* 0x000fe20003800200 */
[----:B------:R-:W0:Y:S01]  /*0520*/  LDCU UR11, c[0x0][0x388] ;  /* 0x00007100ff0b77ac */ /* 0x000e220008000800 */
[----:B------:R-:W1:Y:S01]  /*0530*/  LDCU UR12, c[0x0][0x398] ;  /* 0x00007300ff0c77ac */ /* 0x000e620008000800 */
[----:B------:R-:W-:Y:S01]  /*0540*/  UMOV UR5, URZ ;  /* 0x000000ff00057c82 */ /* 0x000fe20008000000 */
[----:B0-----:R-:W-:-:S04]  /*0550*/  UIMAD.WIDE.U32 UR6, UR6, UR11, URZ ;  /* 0x0000000b060672a5 */ /* 0x001fc8000f8e00ff */
[----:B------:R-:W-:Y:S02]  /*0560*/  UIADD3 UR10, UPT, UPT, UR7, UR5, URZ ;  /* 0x00000005070a7290 */ /* 0x000fe4000fffe0ff */
[----:B-1----:R-:W-:Y:S02]  /*0570*/  UIMAD.WIDE.U32 UR8, UR6, UR12, URZ ;  /* 0x0000000c060872a5 */ /* 0x002fe4000f8e00ff */
[----:B------:R-:W-:Y:S02]  /*0580*/  UIMAD UR5, UR10, UR12, URZ ;  /* 0x0000000c0a0572a4 */ /* 0x000fe4000f8e02ff */
[----:B------:R-:W-:Y:S02]  /*0590*/  UIADD3 UR13, UP0, UPT, URZ, -UR8, URZ ;  /* 0x80000008ff0d7290 */ /* 0x000fe4000ff1e0ff */
[----:B------:R-:W-:Y:S02]  /*05a0*/  UIADD3 UR8, UPT, UPT, UR9, UR5, URZ ;  /* 0x0000000509087290 */ /* 0x000fe4000fffe0ff */
[----:B------:R-:W-:-:S02]  /*05b0*/  UIMAD UR5, UR11, UR12, URZ ;  /* 0x0000000c0b0572a4 */ /* 0x000fc4000f8e02ff */
[----:B------:R-:W-:Y:S01]  /*05c0*/  UIADD3.X UR8, UPT, UPT, URZ, ~UR8, URZ, UP0, !UPT ;  /* 0x80000008ff087290 */ /* 0x000fe200087fe4ff */
[----:B------:R-:W-:-:S05]  /*05d0*/  IMAD.WIDE.U32 R18, R10, UR13, R18 ;  /* 0x0000000d0a127c25 */ /* 0x000fca000f8e0012 */
[----:B------:R-:W-:-:S04]  /*05e0*/  IMAD R3, R10, UR8, RZ ;  /* 0x000000080a037c24 */ /* 0x000fc8000f8e02ff */
[----:B------:R-:W-:-:S04]  /*05f0*/  IMAD R3, R11, UR13, R3 ;  /* 0x0000000d0b037c24 */ /* 0x000fc8000f8e0203 */
[----:B------:R-:W-:-:S05]  /*0600*/  IMAD.IADD R21, R19, 0x1, R3 ;  /* 0x0000000113157824 */ /* 0x000fca00078e0203 */
[----:B------:R-:W-:-:S13]  /*0610*/  ISETP.NE.U32.AND P0, PT, R21, RZ, PT ;  /* 0x000000ff1500720c */ /* 0x000fda0003f05070 */
[----:B------:R-:W-:Y:S05]  /*0620*/  @P0 BRA `(.L_x_4) ;  /* 0x0000000000500947 */ /* 0x000fea0003800000 */
[----:B------:R-:W0:Y:S01]  /*0630*/  I2F.U32.RP R4, UR5 ;  /* 0x0000000500047d06 */ /* 0x000e220008209000 */
[----:B------:R-:W-:Y:S01]  /*0640*/  IMAD R5, RZ, RZ, -UR5 ;  /* 0x80000005ff057e24 */ /* 0x000fe2000f8e02ff */
[----:B------:R-:W-:Y:S01]  /*0650*/  ISETP.NE.U32.AND P2, PT, RZ, UR5, PT ;  /* 0x00000005ff007c0c */ /* 0x000fe2000bf45070 */
[----:B------:R-:W-:-:S05]  /*0660*/  IMAD.MOV.U32 R9, RZ, RZ, RZ ;  /* 0x000000ffff097224 */ /* 0x000fca00078e00ff */
[----:B0-----:R-:W0:Y:S02]  /*0670*/  MUFU.RCP R4, R4 ;  /* 0x0000000400047308 */ /* 0x001e240000001000 */
[----:B0-----:R-:W-:-:S06]  /*0680*/  IADD3 R2, PT, PT, R4, 0xffffffe, RZ ;  /* 0x0ffffffe04027810 */ /* 0x001fcc0007ffe0ff */
        /* <DEDUP_REMOVED lines=12> */
[----:B------:R-:W-:Y:S01]  /*0750*/  @!P2 LOP3.LUT R8, RZ, UR5, RZ, 0x33, !PT ;  /* 0x00000005ff08ac12 */ /* 0x000fe2000f8e33ff */
[----:B------:R-:W-:Y:S06]  /*0760*/  BRA `(.L_x_5) ;  /* 0x00000000001c7947 */ /* 0x000fec0003800000 */
.L_x_4:
[----:B------:R-:W-:Y:S01]  /*0770*/  MOV R4, R18 ;  /* 0x0000001200047202 */ /* 0x000fe20000000f00 */
[----:B------:R-:W-:Y:S01]  /*0780*/  IMAD.MOV.U32 R3, RZ, RZ, R21 ;  /* 0x000000ffff037224 */ /* 0x000fe200078e0015 */
[----:B------:R-:W-:Y:S02]  /*0790*/  MOV R6, UR5 ;  /* 0x0000000500067c02 */ /* 0x000fe40008000f00 */
[----:B------:R-:W-:-:S07]  /*07a0*/  MOV R2, 0x7c0 ;  /* 0x000007c000027802 */ /* 0x000fce0000000f00 */
[----:B------:R-:W-:Y:S05]  /*07b0*/  CALL.REL.NOINC `($__internal_0_$__cuda_sm20_div_u64) ;  /* 0x0000000400307944 */ /* 0x000fea0003c00000 */
[----:B------:R-:W-:Y:S01]  /*07c0*/  IMAD.MOV.U32 R8, RZ, RZ, R4 ;  /* 0x000000ffff087224 */ /* 0x000fe200078e0004 */
[----:B------:R-:W-:-:S07]  /*07d0*/  MOV R9, R5 ;  /* 0x0000000500097202 */ /* 0x000fce0000000f00 */
.L_x_5:
[----:B------:R-:W-:Y:S05]  /*07e0*/  BSYNC.RECONVERGENT B0 ;  /* 0x0000000000007941 */ /* 0x000fea0003800200 */
.L_x_3:
[----:B------:R-:W0:Y:S01]  /*07f0*/  LDCU UR11, c[0x0][0x398] ;  /* 0x00007300ff0b77ac */ /* 0x000e220008000800 */
[----:B------:R-:W-:Y:S01]  /*0800*/  IMAD.MOV.U32 R20, RZ, RZ, R18 ;  /* 0x000000ffff147224 */ /* 0x000fe200078e0012 */
[----:B------:R-:W-:Y:S01]  /*0810*/  BSSY.RECONVERGENT B0, `(.L_x_6) ;  /* 0x000002a000007945 */ /* 0x000fe20003800200 */
[----:B------:R-:W0:Y:S01]  /*0820*/  LDCU UR8, c[0x0][0x388] ;  /* 0x00007100ff0877ac */ /* 0x000e220008000800 */
[----:B------:R-:W-:Y:S01]  /*0830*/  UMOV UR5, URZ ;  /* 0x000000ff00057c82 */ /* 0x000fe20008000000 */
[----:B0-----:R-:W-:-:S04]  /*0840*/  UIMAD.WIDE.U32 UR8, UR11, UR8, URZ ;  /* 0x000000080b0872a5 */ /* 0x001fc8000f8e00ff */
[----:B------:R-:W-:Y:S02]  /*0850*/  UIADD3 UR5, UPT, UPT, UR9, UR5, URZ ;  /* 0x0000000509057290 */ /* 0x000fe4000fffe0ff */
[----:B------:R-:W-:-:S04]  /*0860*/  UIADD3 UR8, UP0, UPT, URZ, -UR8, URZ ;  /* 0x80000008ff087290 */ /* 0x000fc8000ff1e0ff */
[----:B------:R-:W-:Y:S02]  /*0870*/  UIADD3.X UR5, UPT, UPT, URZ, ~UR5, URZ, UP0, !UPT ;  /* 0x80000005ff057290 */ /* 0x000fe400087fe4ff */
[----:B------:R-:W-:-:S04]  /*0880*/  IMAD.WIDE.U32 R20, R8, UR8, R20 ;  /* 0x0000000808147c25 */ /* 0x000fc8000f8e0014 */
[----:B------:R-:W-:-:S04]  /*0890*/  IMAD R3, R8, UR5, RZ ;  /* 0x0000000508037c24 */ /* 0x000fc8000f8e02ff */
[----:B------:R-:W-:Y:S01]  /*08a0*/  IMAD R3, R9, UR8, R3 ;  /* 0x0000000809037c24 */ /* 0x000fe2000f8e0203 */
[----:B------:R-:W0:Y:S04]  /*08b0*/  LDCU.64 UR8, c[0x0][0x358] ;  /* 0x00006b00ff0877ac */ /* 0x000e280008000a00 */
[----:B------:R-:W-:-:S04]  /*08c0*/  IADD3 R19, PT, PT, R21, R3, RZ ;  /* 0x0000000315137210 */ /* 0x000fc80007ffe0ff */
[----:B------:R-:W-:-:S13]  /*08d0*/  ISETP.NE.U32.AND P0, PT, R19, RZ, PT ;  /* 0x000000ff1300720c */ /* 0x000fda0003f05070 */
[----:B0-----:R-:W-:Y:S05]  /*08e0*/  @P0 BRA `(.L_x_7) ;  /* 0x0000000000500947 */ /* 0x001fea0003800000 */
[----:B------:R-:W0:Y:S01]  /*08f0*/  I2F.U32.RP R4, UR11 ;  /* 0x0000000b00047d06 */ /* 0x000e220008209000 */
[----:B------:R-:W-:-:S07]  /*0900*/  ISETP.NE.U32.AND P2, PT, RZ, UR11, PT ;  /* 0x0000000bff007c0c */ /* 0x000fce000bf45070 */
[----:B0-----:R-:W0:Y:S02]  /*0910*/  MUFU.RCP R4, R4 ;  /* 0x0000000400047308 */ /* 0x001e240000001000 */
[----:B0-----:R-:W-:-:S06]  /*0920*/  VIADD R2, R4, 0xffffffe ;  /* 0x0ffffffe04027836 */ /* 0x001fcc0000000000 */
[----:B------:R0:W1:Y:S02]  /*0930*/  F2I.FTZ.U32.TRUNC.NTZ R3, R2 ;  /* 0x0000000200037305 */ /* 0x000064000021f000 */
[----:B0-----:R-:W-:Y:S01]  /*0940*/  IMAD.MOV.U32 R2, RZ, RZ, RZ ;  /* 0x000000ffff027224 */ /* 0x001fe200078e00ff */
[----:B-1----:R-:W-:-:S05]  /*0950*/  IADD3 R5, PT, PT, RZ, -R3, RZ ;  /* 0x80000003ff057210 */ /* 0x002fca0007ffe0ff */
[----:B------:R-:W-:-:S04]  /*0960*/  IMAD R5, R5, UR11, RZ ;  /* 0x0000000b05057c24 */ /* 0x000fc8000f8e02ff */
[----:B------:R-:W-:-:S06]  /*0970*/  IMAD.HI.U32 R3, R3, R5, R2 ;  /* 0x0000000503037227 */ /* 0x000fcc00078e0002 */
[----:B------:R-:W-:-:S05]  /*0980*/  IMAD.HI.U32 R2, R3, R20, RZ ;  /* 0x0000001403027227 */ /* 0x000fca00078e00ff */
[----:B------:R-:W-:-:S05]  /*0990*/  IADD3 R3, PT, PT, -R2, RZ, RZ ;  /* 0x000000ff02037210 */ /* 0x000fca0007ffe1ff */
[----:B------:R-:W-:-:S05]  /*09a0*/  IMAD R3, R3, UR11, R20 ;  /* 0x0000000b03037c24 */ /* 0x000fca000f8e0214 */
[----:B------:R-:W-:-:S13]  /*09b0*/  ISETP.GE.U32.AND P0, PT, R3, UR11, PT ;  /* 0x0000000b03007c0c */ /* 0x000fda000bf06070 */
[----:B------:R-:W-:Y:S01]  /*09c0*/  @P0 VIADD R3, R3, -UR11 ;  /* 0x8000000b03030c36 */ /* 0x000fe20008000000 */
[----:B------:R-:W-:-:S04]  /*09d0*/  @P0 IADD3 R2, PT, PT, R2, 0x1, RZ ;  /* 0x0000000102020810 */ /* 0x000fc80007ffe0ff */
[----:B------:R-:W-:Y:S01]  /*09e0*/  ISETP.GE.U32.AND P1, PT, R3, UR11, PT ;  /* 0x0000000b03007c0c */ /* 0x000fe2000bf26070 */
[----:B------:R-:W-:-:S12]  /*09f0*/  HFMA2 R3, -RZ, RZ, 0, 0 ;  /* 0x00000000ff037431 */ /* 0x000fd800000001ff */
[----:B------:R-:W-:Y:S01]  /*0a00*/  @P1 VIADD R2, R2, 0x1 ;  /* 0x0000000102021836 */ /* 0x000fe20000000000 */
[----:B------:R-:W-:Y:S01]  /*0a10*/  @!P2 LOP3.LUT R2, RZ, UR11, RZ, 0x33, !PT ;  /* 0x0000000bff02ac12 */ /* 0x000fe2000f8e33ff */
[----:B------:R-:W-:Y:S06]  /*0a20*/  BRA `(.L_x_8) ;  /* 0x0000000000207947 */ /* 0x000fec0003800000 */
.L_x_7:
[----:B------:R-:W0:Y:S01]  /*0a30*/  LDCU UR5, c[0x0][0x398] ;  /* 0x00007300ff0577ac */ /* 0x000e220008000800 */
[----:B------:R-:W-:Y:S01]  /*0a40*/  IMAD.MOV.U32 R4, RZ, RZ, R20 ;  /* 0x000000ffff047224 */ /* 0x000fe200078e0014 */
[----:B------:R-:W-:Y:S02]  /*0a50*/  MOV R3, R19 ;  /* 0x0000001300037202 */ /* 0x000fe40000000f00 */
[----:B------:R-:W-:Y:S01]  /*0a60*/  MOV R2, 0xa90 ;  /* 0x00000a9000027802 */ /* 0x000fe20000000f00 */
[----:B0-----:R-:W-:-:S07]  /*0a70*/  IMAD.U32 R6, RZ, RZ, UR5 ;  /* 0x00000005ff067e24 */ /* 0x001fce000f8e00ff */
[----:B------:R-:W-:Y:S05]  /*0a80*/  CALL.REL.NOINC `($__internal_0_$__cuda_sm20_div_u64) ;  /* 0x00000000007c7944 */ /* 0x000fea0003c00000 */
[----:B------:R-:W-:Y:S01]  /*0a90*/  MOV R2, R4 ;  /* 0x0000000400027202 */ /* 0x000fe20000000f00 */
[----:B------:R-:W-:-:S07]  /*0aa0*/  IMAD.MOV.U32 R3, RZ, RZ, R5 ;  /* 0x000000ffff037224 */ /* 0x000fce00078e0005 */
.L_x_8:
[----:B------:R-:W-:Y:S05]  /*0ab0*/  BSYNC.RECONVERGENT B0 ;  /* 0x0000000000007941 */ /* 0x000fea0003800200 */
.L_x_6:
[----:B------:R-:W0:Y:S01]  /*0ac0*/  LDCU UR5, c[0x0][0x394] ;  /* 0x00007280ff0577ac */ /* 0x000e220008000800 */
[----:B------:R-:W-:Y:S01]  /*0ad0*/  MOV R4, R8 ;  /* 0x0000000800047202 */ /* 0x000fe20000000f00 */
[----:B------:R-:W-:Y:S01]  /*0ae0*/  IMAD.MOV.U32 R5, RZ, RZ, R9 ;  /* 0x000000ffff057224 */ /* 0x000fe200078e0009 */
[----:B------:R-:W-:Y:S01]  /*0af0*/  IADD3 R6, P0, PT, R10, -R2, RZ ;  /* 0x800000020a067210 */ /* 0x000fe20007f1e0ff */
[C---:B------:R-:W-:Y:S01]  /*0b00*/  IMAD R7, R0.reuse, UR10, RZ ;  /* 0x0000000a00077c24 */ /* 0x040fe2000f8e02ff */
[----:B------:R-:W1:Y:S01]  /*0b10*/  LDCU UR16, c[0x0][0x38c] ;  /* 0x00007180ff1077ac */ /* 0x000e620008000800 */
[----:B------:R-:W-:Y:S01]  /*0b20*/  IMAD.WIDE.U32 R4, R0, UR6, R4 ;  /* 0x0000000600047c25 */ /* 0x000fe2000f8e0004 */
[----:B------:R-:W-:Y:S01]  /*0b30*/  MOV R18, R20 ;  /* 0x0000001400127202 */ /* 0x000fe20000000f00 */
[----:B------:R-:W2:Y:S03]  /*0b40*/  LDCU.128 UR12, c[0x0][0x3a0] ;  /* 0x00007400ff0c77ac */ /* 0x000ea60008000c00 */
[----:B------:R-:W-:Y:S01]  /*0b50*/  IADD3 R5, PT, PT, R5, R7, RZ ;  /* 0x0000000705057210 */ /* 0x000fe20007ffe0ff */
[----:B------:R-:W-:-:S02]  /*0b60*/  IMAD.X R7, R11, 0x1, ~R3, P0 ;  /* 0x000000010b077824 */ /* 0x000fc400000e0e03 */
[----:B0-----:R-:W-:Y:S02]  /*0b70*/  IMAD R9, R3, UR5, RZ ;  /* 0x0000000503097c24 */ /* 0x001fe4000f8e02ff */
[----:B------:R-:W-:Y:S01]  /*0b80*/  IMAD.WIDE.U32 R4, R2, UR5, R4 ;  /* 0x0000000502047c25 */ /* 0x000fe2000f8e0004 */
[----:B------:R-:W0:Y:S04]  /*0b90*/  LDCU UR5, c[0x0][0x398] ;  /* 0x00007300ff0577ac */ /* 0x000e280008000800 */
[----:B------:R-:W-:Y:S01]  /*0ba0*/  IADD3 R0, PT, PT, R5, R9, RZ ;  /* 0x0000000905007210 */ /* 0x000fe20007ffe0ff */
[----:B-1----:R-:W-:-:S04]  /*0bb0*/  IMAD.WIDE.U32 R4, R4, UR16, R6 ;  /* 0x0000001004047c25 */ /* 0x002fc8000f8e0006 */
[----:B------:R-:W-:-:S04]  /*0bc0*/  IMAD R3, R0, UR16, RZ ;  /* 0x0000001000037c24 */ /* 0x000fc8000f8e02ff */
[----:B------:R-:W-:Y:S02]  /*0bd0*/  IMAD.IADD R0, R5, 0x1, R3 ;  /* 0x0000000105007824 */ /* 0x000fe400078e0203 */
[----:B0-----:R-:W-:-:S04]  /*0be0*/  IMAD.WIDE.U32 R4, R4, UR5, R18 ;  /* 0x0000000504047c25 */ /* 0x001fc8000f8e0012 */
[----:B------:R-:W-:Y:S01]  /*0bf0*/  IMAD R3, R0, UR5, RZ ;  /* 0x0000000500037c24 */ /* 0x000fe2000f8e02ff */
[----:B--2---:R-:W-:-:S03]  /*0c00*/  LEA R2, P0, R4, UR12, 0x3 ;  /* 0x0000000c04027c11 */ /* 0x004fc6000f8018ff */
[----:B------:R-:W-:-:S05]  /*0c10*/  IMAD.IADD R3, R5, 0x1, R3 ;  /* 0x0000000105037824 */ /* 0x000fca00078e0203 */
[----:B------:R-:W-:-:S06]  /*0c20*/  LEA.HI.X R3, R4, UR13, R3, 0x3, P0 ;  /* 0x0000000d04037c11 */ /* 0x000fcc00080f1c03 */
[----:B------:R-:W2:Y:S01]  /*0c30*/  LDG.E.64 R2, desc[UR8][R2.64] ;  /* 0x0000000802027981 */ /* 0x000ea2000c1e1b00 */
[----:B------:R-:W-:-:S04]  /*0c40*/  LEA R4, P0, R12, UR14, 0x3 ;  /* 0x0000000e0c047c11 */ /* 0x000fc8000f8018ff */
[----:B------:R-:W-:-:S05]  /*0c50*/  LEA.HI.X R5, R12, UR15, RZ, 0x3, P0 ;  /* 0x0000000f0c057c11 */ /* 0x000fca00080f1cff */
[----:B--2---:R-:W-:Y:S01]  /*0c60*/  STG.E.64 desc[UR8][R4.64], R2 ;  /* 0x0000000204007986 */ /* 0x004fe2000c101b08 */
[----:B------:R-:W-:Y:S05]  /*0c70*/  EXIT ;  /* 0x000000000000794d */ /* 0x000fea0003800000 */
        .weak           $__internal_0_$__cuda_sm20_div_u64
        .type           $__internal_0_$__cuda_sm20_div_u64,@function
        .size           $__internal_0_$__cuda_sm20_div_u64,(.L_x_276 - $__internal_0_$__cuda_sm20_div_u64)
$__internal_0_$__cuda_sm20_div_u64:
[----:B------:R-:W-:-:S04]  /*0c80*/  MOV R7, UR4 ;  /* 0x0000000400077c02 */ /* 0x000fc80008000f00 */
[----:B------:R-:W0:Y:S08]  /*0c90*/  I2F.U64.RP R22, R6 ;  /* 0x0000000600167312 */ /* 0x000e300000309000 */
[----:B0-----:R-:W0:Y:S02]  /*0ca0*/  MUFU.RCP R22, R22 ;  /* 0x0000001600167308 */ /* 0x001e240000001000 */
[----:B0-----:R-:W-:-:S06]  /*0cb0*/  VIADD R15, R22, 0x1ffffffe ;  /* 0x1ffffffe160f7836 */ /* 0x001fcc0000000000 */
[----:B------:R-:W0:Y:S02]  /*0cc0*/  F2I.U64.TRUNC R14, R15 ;  /* 0x0000000f000e7311 */ /* 0x000e24000020d800 */
[----:B0-----:R-:W-:-:S04]  /*0cd0*/  IMAD.WIDE.U32 R16, R14, R6, RZ ;  /* 0x000000060e107225 */ /* 0x001fc800078e00ff */
[----:B------:R-:W-:Y:S01]  /*0ce0*/  IMAD R17, R14, UR4, R17 ;  /* 0x000000040e117c24 */ /* 0x000fe2000f8e0211 */
[----:B------:R-:W-:-:S03]  /*0cf0*/  IADD3 R5, P0, PT, RZ, -R16, RZ ;  /* 0x80000010ff057210 */ /* 0x000fc60007f1e0ff */
[----:B------:R-:W-:Y:S02]  /*0d00*/  IMAD R17, R15, R6, R17 ;  /* 0x000000060f117224 */ /* 0x000fe400078e0211 */
[----:B------:R-:W-:-:S03]  /*0d10*/  IMAD.HI.U32 R16, R14, R5, RZ ;  /* 0x000000050e107227 */ /* 0x000fc600078e00ff */
[----:B------:R-:W-:Y:S01]  /*0d20*/  IADD3.X R7, PT, PT, RZ, ~R17, RZ, P0, !PT ;  /* 0x80000011ff077210 */ /* 0x000fe200007fe4ff */
[----:B------:R-:W-:-:S04]  /*0d30*/  IMAD.MOV.U32 R17, RZ, RZ, R14 ;  /* 0x000000ffff117224 */ /* 0x000fc800078e000e */
[----:B------:R-:W-:-:S04]  /*0d40*/  IMAD.WIDE.U32 R16, P0, R14, R7, R16 ;  /* 0x000000070e107225 */ /* 0x000fc80007800010 */
[C---:B------:R-:W-:Y:S02]  /*0d50*/  IMAD R14, R15.reuse, R7, RZ ;  /* 0x000000070f0e7224 */ /* 0x040fe400078e02ff */
[----:B------:R-:W-:-:S04]  /*0d60*/  IMAD.HI.U32 R17, P1, R15, R5, R16 ;  /* 0x000000050f117227 */ /* 0x000fc80007820010 */
[----:B------:R-:W-:Y:S01]  /*0d70*/  IMAD.HI.U32 R7, R15, R7, RZ ;  /* 0x000000070f077227 */ /* 0x000fe200078e00ff */
[----:B------:R-:W-:-:S04]  /*0d80*/  IADD3 R17, P2, PT, R14, R17, RZ ;  /* 0x000000110e117210 */ /* 0x000fc80007f5e0ff */
[----:B------:R-:W-:Y:S01]  /*0d90*/  IADD3.X R5, PT, PT, R7, R15, RZ, P0, !PT ;  /* 0x0000000f07057210 */ /* 0x000fe200007fe4ff */
[----:B------:R-:W-:-:S03]  /*0da0*/  IMAD.WIDE.U32 R22, R17, R6, RZ ;  /* 0x0000000611167225 */ /* 0x000fc600078e00ff */
[----:B------:R-:W-:Y:S01]  /*0db0*/  IADD3.X R5, PT, PT, RZ, RZ, R5, P2, P1 ;  /* 0x000000ffff057210 */ /* 0x000fe200017e2405 */
[----:B------:R-:W-:Y:S01]  /*0dc0*/  IMAD R14, R17, UR4, R23 ;  /* 0x00000004110e7c24 */ /* 0x000fe2000f8e0217 */
[----:B------:R-:W-:-:S03]  /*0dd0*/  IADD3 R7, P0, PT, RZ, -R22, RZ ;  /* 0x80000016ff077210 */ /* 0x000fc60007f1e0ff */
[----:B------:R-:W-:Y:S02]  /*0de0*/  IMAD R14, R5, R6, R14 ;  /* 0x00000006050e7224 */ /* 0x000fe400078e020e */
[----:B------:R-:W-:-:S04]  /*0df0*/  IMAD.HI.U32 R16, R17, R7, RZ ;  /* 0x0000000711107227 */ /* 0x000fc800078e00ff */
[----:B------:R-:W-:-:S04]  /*0e00*/  IMAD.X R14, RZ, RZ, ~R14, P0 ;  /* 0x000000ffff0e7224 */ /* 0x000fc800000e0e0e */
[----:B------:R-:W-:-:S04]  /*0e10*/  IMAD.WIDE.U32 R16, P0, R17, R14, R16 ;  /* 0x0000000e11107225 */ /* 0x000fc80007800010 */
[C---:B------:R-:W-:Y:S02]  /*0e20*/  IMAD R15, R5.reuse, R14, RZ ;  /* 0x0000000e050f7224 */ /* 0x040fe400078e02ff */
[----:B------:R-:W-:-:S04]  /*0e30*/  IMAD.HI.U32 R16, P1, R5, R7, R16 ;  /* 0x0000000705107227 */ /* 0x000fc80007820010 */
[----:B------:R-:W-:Y:S01]  /*0e40*/  IMAD.HI.U32 R14, R5, R14, RZ ;  /* 0x0000000e050e7227 */ /* 0x000fe200078e00ff */
[----:B------:R-:W-:-:S03]  /*0e50*/  IADD3 R7, P2, PT, R15, R16, RZ ;  /* 0x000000100f077210 */ /* 0x000fc60007f5e0ff */
[----:B------:R-:W-:Y:S01]  /*0e60*/  IMAD.MOV.U32 R15, RZ, RZ, RZ ;  /* 0x000000ffff0f7224 */ /* 0x000fe200078e00ff */
[----:B------:R-:W-:Y:S01]  /*0e70*/  IADD3.X R5, PT, PT, R14, R5, RZ, P0, !PT ;  /* 0x000000050e057210 */ /* 0x000fe200007fe4ff */
[----:B------:R-:W-:-:S03]  /*0e80*/  IMAD.HI.U32 R14, R7, R4, RZ ;  /* 0x00000004070e7227 */ /* 0x000fc600078e00ff */
[----:B------:R-:W-:Y:S01]  /*0e90*/  IADD3.X R5, PT, PT, RZ, RZ, R5, P2, P1 ;  /* 0x000000ffff057210 */ /* 0x000fe200017e2405 */
[----:B------:R-:W-:-:S04]  /*0ea0*/  IMAD.WIDE.U32 R14, R7, R3, R14 ;  /* 0x00000003070e7225 */ /* 0x000fc800078e000e */
[C---:B------:R-:W-:Y:S02]  /*0eb0*/  IMAD R17, R5.reuse, R3, RZ ;  /* 0x0000000305117224 */ /* 0x040fe400078e02ff */
[----:B------:R-:W-:-:S04]  /*0ec0*/  IMAD.HI.U32 R14, P0, R5, R4, R14 ;  /* 0x00000004050e7227 */ /* 0x000fc8000780000e */
[----:B------:R-:W-:Y:S01]  /*0ed0*/  IMAD.HI.U32 R7, R5, R3, RZ ;  /* 0x0000000305077227 */ /* 0x000fe200078e00ff */
[----:B------:R-:W-:-:S04]  /*0ee0*/  IADD3 R5, P1, PT, R17, R14, RZ ;  /* 0x0000000e11057210 */ /* 0x000fc80007f3e0ff */
[----:B------:R-:W-:Y:S01]  /*0ef0*/  IADD3.X R7, PT, PT, R7, RZ, RZ, P0, !PT ;  /* 0x000000ff07077210 */ /* 0x000fe200007fe4ff */
[----:B------:R-:W-:-:S04]  /*0f00*/  IMAD.WIDE.U32 R14, R5, R6, RZ ;  /* 0x00000006050e7225 */ /* 0x000fc800078e00ff */
[----:B------:R-:W-:Y:S02]  /*0f10*/  IMAD.X R7, RZ, RZ, R7, P1 ;  /* 0x000000ffff077224 */ /* 0x000fe400008e0607 */
[----:B------:R-:W-:Y:S01]  /*0f20*/  IMAD R16, R5, UR4, R15 ;  /* 0x0000000405107c24 */ /* 0x000fe2000f8e020f */
[----:B------:R-:W-:-:S03]  /*0f30*/  IADD3 R15, P1, PT, -R14, R4, RZ ;  /* 0x000000040e0f7210 */ /* 0x000fc60007f3e1ff */
[-C--:B------:R-:W-:Y:S01]  /*0f40*/  IMAD R16, R7, R6.reuse, R16 ;  /* 0x0000000607107224 */ /* 0x080fe200078e0210 */
[----:B------:R-:W-:Y:S02]  /*0f50*/  ISETP.GE.U32.AND P0, PT, R15, R6, PT ;  /* 0x000000060f00720c */ /* 0x000fe40003f06070 */
[----:B------:R-:W-:Y:S02]  /*0f60*/  IADD3 R22, P2, PT, -R6, R15, RZ ;  /* 0x0000000f06167210 */ /* 0x000fe40007f5e1ff */
[----:B------:R-:W-:Y:S02]  /*0f70*/  IADD3.X R3, PT, PT, ~R16, R3, RZ, P1, !PT ;  /* 0x0000000310037210 */ /* 0x000fe40000ffe5ff */
[----:B------:R-:W-:Y:S02]  /*0f80*/  IADD3 R16, P1, PT, R5, 0x1, RZ ;  /* 0x0000000105107810 */ /* 0x000fe40007f3e0ff */
[C---:B------:R-:W-:Y:S02]  /*0f90*/  ISETP.GE.U32.AND.EX P0, PT, R3.reuse, UR4, PT, P0 ;  /* 0x0000000403007c0c */ /* 0x040fe4000bf06100 */
[----:B------:R-:W-:Y:S01]  /*0fa0*/  IADD3.X R4, PT, PT, R3, ~UR4, RZ, P2, !PT ;  /* 0x8000000403047c10 */ /* 0x000fe200097fe4ff */
[----:B------:R-:W-:Y:S01]  /*0fb0*/  IMAD.X R14, RZ, RZ, R7, P1 ;  /* 0x000000ffff0e7224 */ /* 0x000fe200008e0607 */
[----:B------:R-:W-:-:S02]  /*0fc0*/  SEL R15, R22, R15, P0 ;  /* 0x0000000f160f7207 */ /* 0x000fc40000000000 */
[----:B------:R-:W-:Y:S02]  /*0fd0*/  SEL R5, R16, R5, P0 ;  /* 0x0000000510057207 */ /* 0x000fe40000000000 */
[----:B------:R-:W-:Y:S02]  /*0fe0*/  SEL R3, R4, R3, P0 ;  /* 0x0000000304037207 */ /* 0x000fe40000000000 */
[----:B------:R-:W-:Y:S02]  /*0ff0*/  SEL R14, R14, R7, P0 ;  /* 0x000000070e0e7207 */ /* 0x000fe40000000000 */
[----:B------:R-:W-:Y:S02]  /*1000*/  ISETP.GE.U32.AND P0, PT, R15, R6, PT ;  /* 0x000000060f00720c */ /* 0x000fe40003f06070 */
[----:B------:R-:W-:Y:S02]  /*1010*/  IADD3 R4, P2, PT, R5, 0x1, RZ ;  /* 0x0000000105047810 */ /* 0x000fe40007f5e0ff */
[----:B------:R-:W-:-:S02]  /*1020*/  ISETP.GE.U32.AND.EX P0, PT, R3, UR4, PT, P0 ;  /* 0x0000000403007c0c */ /* 0x000fc4000bf06100 */
[-C--:B------:R-:W-:Y:S02]  /*1030*/  IADD3.X R3, PT, PT, RZ, R14.reuse, RZ, P2, !PT ;  /* 0x0000000eff037210 */ /* 0x080fe400017fe4ff */
[----:B------:R-:W-:Y:S02]  /*1040*/  SEL R4, R4, R5, P0 ;  /* 0x0000000504047207 */ /* 0x000fe40000000000 */
[----:B------:R-:W-:Y:S01]  /*1050*/  SEL R5, R3, R14, P0 ;  /* 0x0000000e03057207 */ /* 0x000fe20000000000 */
[----:B------:R-:W-:Y:S01]  /*1060*/  HFMA2 R3, -RZ, RZ, 0, 0 ;  /* 0x00000000ff037431 */ /* 0x000fe200000001ff */
[----:B------:R-:W-:-:S04]  /*1070*/  ISETP.NE.U32.AND P1, PT, R6, RZ, PT ;  /* 0x000000ff0600720c */ /* 0x000fc80003f25070 */
[----:B------:R-:W-:-:S04]  /*1080*/  ISETP.NE.AND.EX P1, PT, RZ, UR4, PT, P1 ;  /* 0x00000004ff007c0c */ /* 0x000fc8000bf25310 */
[----:B------:R-:W-:Y:S02]  /*1090*/  SEL R4, R4, 0xffffffff, P1 ;  /* 0xffffffff04047807 */ /* 0x000fe40000800000 */
[----:B------:R-:W-:Y:S01]  /*10a0*/  SEL R5, R5, 0xffffffff, P1 ;  /* 0xffffffff05057807 */ /* 0x000fe20000800000 */
[----:B------:R-:W-:Y:S06]  /*10b0*/  RET.REL.NODEC R2 `(transpose_f64) ;  /* 0xffffffec02d07950 */ /* 0x000fec0003c3ffff */
.L_x_9:
[----:B------:R-:W-:-:S00]  /*10c0*/  BRA `(.L_x_9) ;  /* 0xfffffffc00fc7947 */ /* 0x000fc0000383ffff */
[----:B------:R-:W-:-:S00]  /*10d0*/  NOP ;  /* 0x0000000000007918 */ /* 0x000fc00000000000 */
        /* <DEDUP_REMOVED lines=10> */
.L_x_276:


//--------------------- .text.transpose_f32       --------------------------
	.section	.text.transpose_f32,"ax",@progbits
	.align	128
        .global         transpose_f32
        .type           transpose_f32,@function
        .size           transpose_f32,(.L_x_277 - transpose_f32)
        .other          transpose_f32,@"STO_CUDA_ENTRY STV_DEFAULT"
transpose_f32:
.text.transpose_f32:
        /* <DEDUP_REMOVED lines=71> */
.L_x_11:
[----:B------:R-:W-:Y:S01]  /*0470*/  IMAD.MOV.U32 R4, RZ, RZ, R8 ;  /* 0x000000ffff047224 */ /* 0x000fe200078e0008 */
[----:B------:R-:W-:Y:S01]  /*0480*/  MOV R3, R19 ;  /* 0x0000001300037202 */ /* 0x000fe20000000f00 */
[----:B------:R-:W-:Y:S01]  /*0490*/  IMAD.U32 R6, RZ, RZ, UR9 ;  /* 0x00000009ff067e24 */ /* 0x000fe2000f8e00ff */
[----:B------:R-:W-:-:S07]  /*04a0*/  MOV R2, 0x4c0 ;  /* 0x000004c000027802 */ /* 0x000fce0000000f00 */
[----:B------:R-:W-:Y:S05]  /*04b0*/  CALL.REL.NOINC `($__internal_1_$__cuda_sm20_div_u64) ;  /* 0x0000000400f07944 */ /* 0x000fea0003c00000 */
[----:B------:R-:W-:Y:S01]  /*04c0*/  MOV R10, R4 ;  /* 0x00000004000a7202 */ /* 0x000fe20000000f00 */
[----:B------:R-:W-:-:S07]  /*04d0*/  IMAD.MOV.U32 R11, RZ, RZ, R5 ;  /* 0x000000ffff0b7224 */ /* 0x000fce00078e0005 */
.L_x_12:
[----:B------:R-:W-:Y:S05]  /*04e0*/  BSYNC.RECONVERGENT B0 ;  /* 0x0000000000007941 */ /* 0x000fea0003800200 */
.L_x_10:
        /* <DEDUP_REMOVED lines=40> */
.L_x_14:
[----:B------:R-:W-:Y:S01]  /*0770*/  MOV R4, R18 ;  /* 0x0000001200047202 */ /* 0x000fe20000000f00 */
[----:B------:R-:W-:Y:S01]  /*0780*/  IMAD.MOV.U32 R3, RZ, RZ, R21 ;  /* 0x000000ffff037224 */ /* 0x000fe200078e0015 */
[----:B------:R-:W-:Y:S02]  /*0790*/  MOV R6, UR5 ;  /* 0x0000000500067c02 */ /* 0x000fe40008000f00 */
[----:B------:R-:W-:-:S07]  /*07a0*/  MOV R2, 0x7c0 ;  /* 0x000007c000027802 */ /* 0x000fce0000000f00 */
[----:B------:R-:W-:Y:S05]  /*07b0*/  CALL.REL.NOINC `($__internal_1_$__cuda_sm20_div_u64) ;  /* 0x0000000400307944 */ /* 0x000fea0003c00000 */
[----:B------:R-:W-:Y:S01]  /*07c0*/  IMAD.MOV.U32 R8, RZ, RZ, R4 ;  /* 0x000000ffff087224 */ /* 0x000fe200078e0004 */
[----:B------:R-:W-:-:S07]  /*07d0*/  MOV R9, R5 ;  /* 0x0000000500097202 */ /* 0x000fce0000000f00 */
.L_x_15:
[----:B------:R-:W-:Y:S05]  /*07e0*/  BSYNC.RECONVERGENT B0 ;  /* 0x0000000000007941 */ /* 0x000fea0003800200 */
.L_x_13:
        /* <DEDUP_REMOVED lines=36> */
.L_x_17:
[----:B------:R-:W0:Y:S01]  /*0a30*/  LDCU UR5, c[0x0][0x398] ;  /* 0x00007300ff0577ac */ /* 0x000e220008000800 */
[----:B------:R-:W-:Y:S01]  /*0a40*/  IMAD.MOV.U32 R4, RZ, RZ, R20 ;  /* 0x000000ffff047224 */ /* 0x000fe200078e0014 */
[----:B------:R-:W-:Y:S02]  /*0a50*/  MOV R3, R19 ;  /* 0x0000001300037202 */ /* 0x000fe40000000f00 */
[----:B------:R-:W-:Y:S01]  /*0a60*/  MOV R2, 0xa90 ;  /* 0x00000a9000027802 */ /* 0x000fe20000000f00 */
[----:B0-----:R-:W-:-:S07]  /*0a70*/  IMAD.U32 R6, RZ, RZ, UR5 ;  /* 0x00000005ff067e24 */ /* 0x001fce000f8e00ff */
[----:B------:R-:W-:Y:S05]  /*0a80*/  CALL.REL.NOINC `($__internal_1_$__cuda_sm20_div_u64) ;  /* 0x00000000007c7944 */ /* 0x000fea0003c00000 */
[----:B------:R-:W-:Y:S01]  /*0a90*/  MOV R2, R4 ;  /* 0x0000000400027202 */ /* 0x000fe20000000f00 */
[----:B------:R-:W-:-:S07]  /*0aa0*/  IMAD.MOV.U32 R3, RZ, RZ, R5 ;  /* 0x000000ffff037224 */ /* 0x000fce00078e0005 */
.L_x_18:
[----:B------:R-:W-:Y:S05]  /*0ab0*/  BSYNC.RECONVERGENT B0 ;  /* 0x0000000000007941 */ /* 0x000fea0003800200 */
.L_x_16:
        /* <DEDUP_REMOVED lines=23> */
[----:B------:R-:W2:Y:S01]  /*0c30*/  LDG.E R3, desc[UR8][R2.64] ;  /* 0x0000000802037981 */ /* 0x000ea2000c1e1900 */
[----:B------:R-:W-:-:S04]  /*0c40*/  LEA R4, P0, R12, UR14, 0x2 ;  /* 0x0000000e0c047c11 */ /* 0x000fc8000f8010ff */
[----:B------:R-:W-:-:S05]  /*0c50*/  LEA.HI.X R5, R12, UR15, RZ, 0x2, P0 ;  /* 0x0000000f0c057c11 */ /* 0x000fca00080f14ff */
[----:B--2---:R-:W-:Y:S01]  /*0c60*/  STG.E desc[UR8][R4.64], R3 ;  /* 0x0000000304007986 */ /* 0x004fe2000c101908 */
[----:B------:R-:W-:Y:S05]  /*0c70*/  EXIT ;  /* 0x000000000000794d */ /* 0x000fea0003800000 */
        .weak           $__internal_1_$__cuda_sm20_div_u64
        .type           $__internal_1_$__cuda_sm20_div_u64,@function
        .size           $__internal_1_$__cuda_sm20_div_u64,(.L_x_277 - $__internal_1_$__cuda_sm20_div_u64)
$__internal_1_$__cuda_sm20_div_u64:
        /* <DEDUP_REMOVED lines=67> */
[----:B------:R-:W-:Y:S06]  /*10b0*/  RET.REL.NODEC R2 `(transpose_f32) ;  /* 0xffffffec02d07950 */ /* 0x000fec0003c3ffff */
.L_x_19:
        /* <DEDUP_REMOVED lines=12> */
.L_x_277:


//--------------------- .text.transpose_i64       --------------------------
	.section	.text.transpose_i64,"ax",@progbits
	.align	128
        .global         transpose_i64
        .type           transpose_i64,@function
        .size           transpose_i64,(.L_x_278 - transpose_i64)
        .other          transpose_i64,@"STO_CUDA_ENTRY STV_DEFAULT"
transpose_i64:
.text.transpose_i64:
        /* <DEDUP_REMOVED lines=71> */
.L_x_21:
[----:B------:R-:W-:Y:S01]  /*0470*/  IMAD.MOV.U32 R4, RZ, RZ, R8 ;  /* 0x000000ffff047224 */ /* 0x000fe200078e0008 */
[----:B------:R-:W-:Y:S01]  /*0480*/  MOV R3, R19 ;  /* 0x0000001300037202 */ /* 0x000fe20000000f00 */
[----:B------:R-:W-:Y:S01]  /*0490*/  IMAD.U32 R6, RZ, RZ, UR9 ;  /* 0x00000009ff067e24 */ /* 0x000fe2000f8e00ff */
[----:B------:R-:W-:-:S07]  /*04a0*/  MOV R2, 0x4c0 ;  /* 0x000004c000027802 */ /* 0x000fce0000000f00 */
[----:B------:R-:W-:Y:S05]  /*04b0*/  CALL.REL.NOINC `($__internal_2_$__cuda_sm20_div_u64) ;  /* 0x0000000400f07944 */ /* 0x000fea0003c00000 */
[----:B------:R-:W-:Y:S01]  /*04c0*/  MOV R10, R4 ;  /* 0x00000004000a7202 */ /* 0x000fe20000000f00 */
[----:B------:R-:W-:-:S07]  /*04d0*/  IMAD.MOV.U32 R11, RZ, RZ, R5 ;  /* 0x000000ffff0b7224 */ /* 0x000fce00078e0005 */
.L_x_22:
[----:B------:R-:W-:Y:S05]  /*04e0*/  BSYNC.RECONVERGENT B0 ;  /* 0x0000000000007941 */ /* 0x000fea0003800200 */
.L_x_20:
        /* <DEDUP_REMOVED lines=40> */
.L_x_24:
[----:B------:R-:W-:Y:S01]  /*0770*/  MOV R4, R18 ;  /* 0x0000001200047202 */ /* 0x000fe20000000f00 */
[----:B------:R-:W-:Y:S01]  /*0780*/  IMAD.MOV.U32 R3, RZ, RZ, R21 ;  /* 0x000000ffff037224 */ /* 0x000fe200078e0015 */
[----:B------:R-:W-:Y:S02]  /*0790*/  MOV R6, UR5 ;  /* 0x0000000500067c02 */ /* 0x000fe40008000f00 */
[----:B------:R-:W-:-:S07]  /*07a0*/  MOV R2, 0x7c0 ;  /* 0x000007c000027802 */ /* 0x000fce0000000f00 */
[----:B------:R-:W-:Y:S05]  /*07b0*/  CALL.REL.NOINC `($__internal_2_$__cuda_sm20_div_u64) ;  /* 0x0000000400307944 */ /* 0x000fea0003c00000 */
[----:B------:R-:W-:Y:S01]  /*07c0*/  IMAD.MOV.U32 R8, RZ, RZ, R4 ;  /* 0x000000ffff087224 */ /* 0x000fe200078e0004 */
[----:B------:R-:W-:-:S07]  /*07d0*/  MOV R9, R5 ;  /* 0x0000000500097202 */ /* 0x000fce0000000f00 */
.L_x_25:
[----:B------:R-:W-:Y:S05]  /*07e0*/  BSYNC.RECONVERGENT B0 ;  /* 0x0000000000007941 */ /* 0x000fea0003800200 */
.L_x_23:
        /* <DEDUP_REMOVED lines=36> */
.L_x_27:
[----:B------:R-:W0:Y:S01]  /*0a30*/  LDCU UR5, c[0x0][0x398] ;  /* 0x00007300ff0577ac */ /* 0x000e220008000800 */
[----:B------:R-:W-:Y:S01]  /*0a40*/  IMAD.MOV.U32 R4, RZ, RZ, R20 ;  /* 0x000000ffff047224 */ /* 0x000fe200078e0014 */
[----:B------:R-:W-:Y:S02]  /*0a50*/  MOV R3, R19 ;  /* 0x0000001300037202 */ /* 0x000fe40000000f00 */
[----:B------:R-:W-:Y:S01]  /*0a60*/  MOV R2, 0xa90 ;  /* 0x00000a9000027802 */ /* 0x000fe20000000f00 */
[----:B0-----:R-:W-:-:S07]  /*0a70*/  IMAD.U32 R6, RZ, RZ, UR5 ;  /* 0x00000005ff067e24 */ /* 0x001fce000f8e00ff */
[----:B------:R-:W-:Y:S05]  /*0a80*/  CALL.REL.NOINC `($__internal_2_$__cuda_sm20_div_u64) ;  /* 0x00000000007c7944 */ /* 0x000fea0003c00000 */
[----:B------:R-:W-:Y:S01]  /*0a90*/  MOV R2, R4 ;  /* 0x0000000400027202 */ /* 0x000fe20000000f00 */
[----:B------:R-:W-:-:S07]  /*0aa0*/  IMAD.MOV.U32 R3, RZ, RZ, R5 ;  /* 0x000000ffff037224 */ /* 0x000fce00078e0005 */
.L_x_28:
[----:B------:R-:W-:Y:S05]  /*0ab0*/  BSYNC.RECONVERGENT B0 ;  /* 0x0000000000007941 */ /* 0x000fea0003800200 */
.L_x_26:
        /* <DEDUP_REMOVED lines=28> */
        .weak           $__internal_2_$__cuda_sm20_div_u64
        .type           $__internal_2_$__cuda_sm20_div_u64,@function
        .size           $__internal_2_$__cuda_sm20_div_u64,(.L_x_278 - $__internal_2_$__cuda_sm20_div_u64)
$__internal_2_$__cuda_sm20_div_u64:
        /* <DEDUP_REMOVED lines=67> */
[----:B------:R-:W-:Y:S06]  /*10b0*/  RET.REL.NODEC R2 `(transpose_i64) ;  /* 0xffffffec02d07950 */ /* 0x000fec0003c3ffff */
.L_x_29:
        /* <DEDUP_REMOVED lines=12> */
.L_x_278:


//--------------------- .text.transpose_u8        --------------------------
	.section	.text.transpose_u8,"ax",@progbits
	.align	128
        .global         transpose_u8
        .type           transpose_u8,@function
        .size           transpose_u8,(.L_x_279 - transpose_u8)
        .other          transpose_u8,@"STO_CUDA_ENTRY STV_DEFAULT"
transpose_u8:
.text.transpose_u8:
        /* <DEDUP_REMOVED lines=71> */
.L_x_31:
[----:B------:R-:W-:Y:S01]  /*0470*/  IMAD.MOV.U32 R4, RZ, RZ, R8 ;  /* 0x000000ffff047224 */ /* 0x000fe200078e0008 */
[----:B------:R-:W-:Y:S01]  /*0480*/  MOV R3, R19 ;  /* 0x0000001300037202 */ /* 0x000fe20000000f00 */
[----:B------:R-:W-:Y:S01]  /*0490*/  IMAD.U32 R6, RZ, RZ, UR9 ;  /* 0x00000009ff067e24 */ /* 0x000fe2000f8e00ff */
[----:B------:R-:W-:-:S07]  /*04a0*/  MOV R2, 0x4c0 ;  /* 0x000004c000027802 */ /* 0x000fce0000000f00 */
[----:B------:R-:W-:Y:S05]  /*04b0*/  CALL.REL.NOINC `($__internal_3_$__cuda_sm20_div_u64) ;  /* 0x0000000400ec7944 */ /* 0x000fea0003c00000 */
[----:B------:R-:W-:Y:S01]  /*04c0*/  MOV R10, R4 ;  /* 0x00000004000a7202 */ /* 0x000fe20000000f00 */
[----:B------:R-:W-:-:S07]  /*04d0*/  IMAD.MOV.U32 R11, RZ, RZ, R5 ;  /* 0x000000ffff0b7224 */ /* 0x000fce00078e0005 */
.L_x_32:
[----:B------:R-:W-:Y:S05]  /*04e0*/  BSYNC.RECONVERGENT B0 ;  /* 0x0000000000007941 */ /* 0x000fea0003800200 */
.L_x_30:
        /* <DEDUP_REMOVED lines=40> */
.L_x_34:
[----:B------:R-:W-:Y:S01]  /*0770*/  MOV R4, R18 ;  /* 0x0000001200047202 */ /* 0x000fe20000000f00 */
[----:B------:R-:W-:Y:S01]  /*0780*/  IMAD.MOV.U32 R3, RZ, RZ, R21 ;  /* 0x000000ffff037224 */ /* 0x000fe200078e0015 */
[----:B------:R-:W-:Y:S02]  /*0790*/  MOV R6, UR5 ;  /* 0x0000000500067c02 */ /* 0x000fe40008000f00 */
[----:B------:R-:W-:-:S07]  /*07a0*/  MOV R2, 0x7c0 ;  /* 0x000007c000027802 */ /* 0x000fce0000000f00 */
[----:B------:R-:W-:Y:S05]  /*07b0*/  CALL.REL.NOINC `($__internal_3_$__cuda_sm20_div_u64) ;  /* 0x00000004002c7944 */ /* 0x000fea0003c00000 */
[----:B------:R-:W-:Y:S01]  /*07c0*/  IMAD.MOV.U32 R8, RZ, RZ, R4 ;  /* 0x000000ffff087224 */ /* 0x000fe200078e0004 */
[----:B------:R-:W-:-:S07]  /*07d0*/  MOV R9, R5 ;  /* 0x0000000500097202 */ /* 0x000fce0000000f00 */
.L_x_35:
[----:B------:R-:W-:Y:S05]  /*07e0*/  BSYNC.RECONVERGENT B0 ;  /* 0x0000000000007941 */ /* 0x000fea0003800200 */
.L_x_33:
        /* <DEDUP_REMOVED lines=36> */
.L_x_37:
[----:B------:R-:W0:Y:S01]  /*0a30*/  LDCU UR5, c[0x0][0x398] ;  /* 0x00007300ff0577ac */ /* 0x000e220008000800 */
[----:B------:R-:W-:Y:S01]  /*0a40*/  IMAD.MOV.U32 R4, RZ, RZ, R20 ;  /* 0x000000ffff047224 */ /* 0x000fe200078e0014 */
[----:B------:R-:W-:Y:S02]  /*0a50*/  MOV R3, R19 ;  /* 0x0000001300037202 */ /* 0x000fe40000000f00 */
[----:B------:R-:W-:Y:S01]  /*0a60*/  MOV R2, 0xa90 ;  /* 0x00000a9000027802 */ /* 0x000fe20000000f00 */
[----:B0-----:R-:W-:-:S07]  /*0a70*/  IMAD.U32 R6, RZ, RZ, UR5 ;  /* 0x00000005ff067e24 */ /* 0x001fce000f8e00ff */
[----:B------:R-:W-:Y:S05]  /*0a80*/  CALL.REL.NOINC `($__internal_3_$__cuda_sm20_div_u64) ;  /* 0x0000000000787944 */ /* 0x000fea0003c00000 */
[----:B------:R-:W-:Y:S01]  /*0a90*/  MOV R2, R4 ;  /* 0x0000000400027202 */ /* 0x000fe20000000f00 */
[----:B------:R-:W-:-:S07]  /*0aa0*/  IMAD.MOV.U32 R3, RZ, RZ, R5 ;  /* 0x000000ffff037224 */ /* 0x000fce00078e0005 */
.L_x_38:
[----:B------:R-:W-:Y:S05]  /*0ab0*/  BSYNC.RECONVERGENT B0 ;  /* 0x0000000000007941 */ /* 0x000fea0003800200 */
.L_x_36:
[----:B------:R-:W0:Y:S01]  /*0ac0*/  LDCU UR5, c[0x0][0x394] ;  /* 0x00007280ff0577ac */ /* 0x000e220008000800 */
[----:B------:R-:W-:Y:S01]  /*0ad0*/  MOV R4, R8 ;  /* 0x0000000800047202 */ /* 0x000fe20000000f00 */
[----:B------:R-:W-:Y:S01]  /*0ae0*/  IMAD.MOV.U32 R5, RZ, RZ, R9 ;  /* 0x000000ffff057224 */ /* 0x000fe200078e0009 */
[----:B------:R-:W-:Y:S01]  /*0af0*/  IADD3 R6, P0, PT, R10, -R2, RZ ;  /* 0x800000020a067210 */ /* 0x000fe20007f1e0ff */
[C---:B------:R-:W-:Y:S01]  /*0b00*/  IMAD R7, R0.reuse, UR10, RZ ;  /* 0x0000000a00077c24 */ /* 0x040fe2000f8e02ff */
[----:B------:R-:W1:Y:S01]  /*0b10*/  LDCU UR16, c[0x0][0x38c] ;  /* 0x00007180ff1077ac */ /* 0x000e620008000800 */
[----:B------:R-:W-:Y:S01]  /*0b20*/  IMAD.WIDE.U32 R4, R0, UR6, R4 ;  /* 0x0000000600047c25 */ /* 0x000fe2000f8e0004 */
[----:B------:R-:W2:Y:S03]  /*0b30*/  LDCU UR17, c[0x0][0x398] ;  /* 0x00007300ff1177ac */ /* 0x000ea60008000800 */
[----:B------:R-:W-:Y:S01]  /*0b40*/  IMAD.MOV.U32 R18, RZ, RZ, R20 ;  /* 0x000000ffff127224 */ /* 0x000fe200078e0014 */
[----:B------:R-:W-:Y:S01]  /*0b50*/  IADD3 R5, PT, PT, R5, R7, RZ ;  /* 0x0000000705057210 */ /* 0x000fe20007ffe0ff */
[----:B------:R-:W-:Y:S01]  /*0b60*/  IMAD.X R7, R11, 0x1, ~R3, P0 ;  /* 0x000000010b077824 */ /* 0x000fe200000e0e03 */
[----:B------:R-:W3:Y:S01]  /*0b70*/  LDCU.128 UR12, c[0x0][0x3a0] ;  /* 0x00007400ff0c77ac */ /* 0x000ee20008000c00 */
[----:B0-----:R-:W-:-:S02]  /*0b80*/  IMAD R9, R3, UR5, RZ ;  /* 0x0000000503097c24 */ /* 0x001fc4000f8e02ff */
[----:B------:R-:W-:-:S05]  /*0b90*/  IMAD.WIDE.U32 R4, R2, UR5, R4 ;  /* 0x0000000502047c25 */ /* 0x000fca000f8e0004 */
[----:B------:R-:W-:Y:S01]  /*0ba0*/  IADD3 R0, PT, PT, R5, R9, RZ ;  /* 0x0000000905007210 */ /* 0x000fe20007ffe0ff */
[----:B-1----:R-:W-:-:S04]  /*0bb0*/  IMAD.WIDE.U32 R4, R4, UR16, R6 ;  /* 0x0000001004047c25 */ /* 0x002fc8000f8e0006 */
[----:B------:R-:W-:-:S05]  /*0bc0*/  IMAD R3, R0, UR16, RZ ;  /* 0x0000001000037c24 */ /* 0x000fca000f8e02ff */
[----:B------:R-:W-:Y:S01]  /*0bd0*/  IADD3 R0, PT, PT, R5, R3, RZ ;  /* 0x0000000305007210 */ /* 0x000fe20007ffe0ff */
[----:B--2---:R-:W-:-:S04]  /*0be0*/  IMAD.WIDE.U32 R4, R4, UR17, R18 ;  /* 0x0000001104047c25 */ /* 0x004fc8000f8e0012 */
[----:B------:R-:W-:Y:S01]  /*0bf0*/  IMAD R3, R0, UR17, RZ ;  /* 0x0000001100037c24 */ /* 0x000fe2000f8e02ff */
[----:B---3--:R-:W-:-:S04]  /*0c00*/  IADD3 R2, P0, PT, R4, UR12, RZ ;  /* 0x0000000c04027c10 */ /* 0x008fc8000ff1e0ff */
[----:B------:R-:W-:-:S06]  /*0c10*/  IADD3.X R3, PT, PT, R5, UR13, R3, P0, !PT ;  /* 0x0000000d05037c10 */ /* 0x000fcc00087fe403 */
[----:B------:R-:W2:Y:S01]  /*0c20*/  LDG.E.U8 R3, desc[UR8][R2.64] ;  /* 0x0000000802037981 */ /* 0x000ea2000c1e1100 */
[----:B------:R-:W-:-:S05]  /*0c30*/  IADD3 R12, P0, PT, R12, UR14, RZ ;  /* 0x0000000e0c0c7c10 */ /* 0x000fca000ff1e0ff */
[----:B------:R-:W-:-:S05]  /*0c40*/  IMAD.X R13, RZ, RZ, UR15, P0 ;  /* 0x0000000fff0d7e24 */ /* 0x000fca00080e06ff */
[----:B--2---:R-:W-:Y:S01]  /*0c50*/  STG.E.U8 desc[UR8][R12.64], R3 ;  /* 0x000000030c007986 */ /* 0x004fe2000c101108 */
[----:B------:R-:W-:Y:S05]  /*0c60*/  EXIT ;  /* 0x000000000000794d */ /* 0x000fea0003800000 */
        .weak           $__internal_3_$__cuda_sm20_div_u64
        .type           $__internal_3_$__cuda_sm20_div_u64,@function
        .size           $__internal_3_$__cuda_sm20_div_u64,(.L_x_279 - $__internal_3_$__cuda_sm20_div_u64)
$__internal_3_$__cuda_sm20_div_u64:
        /* <DEDUP_REMOVED lines=30> */
[----:B------:R-:W-:Y:S01]  /*0e50*/  HFMA2 R15, -RZ, RZ, 0, 0 ;  /* 0x00000000ff0f7431 */ /* 0x000fe200000001ff */
[----:B------:R-:W-:Y:S01]  /*0e60*/  IADD3.X R5, PT, PT, R14, R5, RZ, P0, !PT ;  /* 0x000000050e057210 */ /* 0x000fe200007fe4ff */
[----:B------:R-:W-:-:S03]  /*0e70*/  IMAD.HI.U32 R14, R7, R4, RZ ;  /* 0x00000004070e7227 */ /* 0x000fc600078e00ff */
[----:B------:R-:W-:Y:S01]  /*0e80*/  IADD3.X R5, PT, PT, RZ, RZ, R5, P2, P1 ;  /* 0x000000ffff057210 */ /* 0x000fe200017e2405 */
[----:B------:R-:W-:-:S04]  /*0e90*/  IMAD.WIDE.U32 R14, R7, R3, R14 ;  /* 0x00000003070e7225 */ /* 0x000fc800078e000e */
[C---:B------:R-:W-:Y:S02]  /*0ea0*/  IMAD R17, R5.reuse, R3, RZ ;  /* 0x0000000305117224 */ /* 0x040fe400078e02ff */
[----:B------:R-:W-:-:S04]  /*0eb0*/  IMAD.HI.U32 R14, P0, R5, R4, R14 ;  /* 0x00000004050e7227 */ /* 0x000fc8000780000e */
[----:B------:R-:W-:Y:S01]  /*0ec0*/  IMAD.HI.U32 R7, R5, R3, RZ ;  /* 0x0000000305077227 */ /* 0x000fe200078e00ff */
[----:B------:R-:W-:-:S03]  /*0ed0*/  IADD3 R5, P1, PT, R17, R14, RZ ;  /* 0x0000000e11057210 */ /* 0x000fc60007f3e0ff */
[----:B------:R-:W-:Y:S02]  /*0ee0*/  IMAD.X R7, RZ, RZ, R7, P0 ;  /* 0x000000ffff077224 */ /* 0x000fe400000e0607 */
[----:B------:R-:W-:-:S03]  /*0ef0*/  IMAD.WIDE.U32 R14, R5, R6, RZ ;  /* 0x00000006050e7225 */ /* 0x000fc600078e00ff */
[----:B------:R-:W-:Y:S01]  /*0f00*/  IADD3.X R7, PT, PT, RZ, R7, RZ, P1, !PT ;  /* 0x00000007ff077210 */ /* 0x000fe20000ffe4ff */
        /* <DEDUP_REMOVED lines=18> */
[----:B------:R-:W-:Y:S02]  /*1030*/  ISETP.NE.U32.AND P1, PT, R6, RZ, PT ;  /* 0x000000ff0600720c */ /* 0x000fe40003f25070 */
[----:B------:R-:W-:Y:S02]  /*1040*/  SEL R4, R4, R5, P0 ;  /* 0x0000000504047207 */ /* 0x000fe40000000000 */
[----:B------:R-:W-:Y:S02]  /*1050*/  SEL R5, R3, R14, P0 ;  /* 0x0000000e03057207 */ /* 0x000fe40000000000 */
[----:B------:R-:W-:Y:S02]  /*1060*/  MOV R3, 0x0 ;  /* 0x0000000000037802 */ /* 0x000fe40000000f00 */
[----:B------:R-:W-:-:S04]  /*1070*/  ISETP.NE.AND.EX P1, PT, RZ, UR4, PT, P1 ;  /* 0x00000004ff007c0c */ /* 0x000fc8000bf25310 */
[----:B------:R-:W-:Y:S02]  /*1080*/  SEL R4, R4, 0xffffffff, P1 ;  /* 0xffffffff04047807 */ /* 0x000fe40000800000 */
[----:B------:R-:W-:Y:S01]  /*1090*/  SEL R5, R5, 0xffffffff, P1 ;  /* 0xffffffff05057807 */ /* 0x000fe20000800000 */
[----:B------:R-:W-:Y:S06]  /*10a0*/  RET.REL.NODEC R2 `(transpose_u8) ;  /* 0xffffffec02d47950 */ /* 0x000fec0003c3ffff */
.L_x_39:
        /* <DEDUP_REMOVED lines=13> */
.L_x_279:


//--------------------- .text.transpose_f16       --------------------------
	.section	.text.transpose_f16,"ax",@progbits
	.align	128
        .global         transpose_f16
        .type           transpose_f16,@function
        .size           transpose_f16,(.L_x_280 - transpose_f16)
        .other          transpose_f16,@"STO_CUDA_ENTRY STV_DEFAULT"
transpose_f16:
.text.transpose_f16:
        /* <DEDUP_REMOVED lines=71> */
.L_x_41:
[----:B------:R-:W-:Y:S01]  /*0470*/  IMAD.MOV.U32 R4, RZ, RZ, R8 ;  /* 0x000000ffff047224 */ /* 0x000fe200078e0008 */
[----:B------:R-:W-:Y:S01]  /*0480*/  MOV R3, R19 ;  /* 0x0000001300037202 */ /* 0x000fe20000000f00 */
[----:B------:R-:W-:Y:S01]  /*0490*/  IMAD.U32 R6, RZ, RZ, UR9 ;  /* 0x00000009ff067e24 */ /* 0x000fe2000f8e00ff */
[----:B------:R-:W-:-:S07]  /*04a0*/  MOV R2, 0x4c0 ;  /* 0x000004c000027802 */ /* 0x000fce0000000f00 */
[----:B------:R-:W-:Y:S05]  /*04b0*/  CALL.REL.NOINC `($__internal_4_$__cuda_sm20_div_u64) ;  /* 0x0000000400f07944 */ /* 0x000fea0003c00000 */
[----:B------:R-:W-:Y:S01]  /*04c0*/  MOV R10, R4 ;  /* 0x00000004000a7202 */ /* 0x000fe20000000f00 */
[----:B------:R-:W-:-:S07]  /*04d0*/  IMAD.MOV.U32 R11, RZ, RZ, R5 ;  /* 0x000000ffff0b7224 */ /* 0x000fce00078e0005 */
.L_x_42:
[----:B------:R-:W-:Y:S05]  /*04e0*/  BSYNC.RECONVERGENT B0 ;  /* 0x0000000000007941 */ /* 0x000fea0003800200 */
.L_x_40:
        /* <DEDUP_REMOVED lines=40> */
.L_x_44:
[----:B------:R-:W-:Y:S01]  /*0770*/  MOV R4, R18 ;  /* 0x0000001200047202 */ /* 0x000fe20000000f00 */
[----:B------:R-:W-:Y:S01]  /*0780*/  IMAD.MOV.U32 R3, RZ, RZ, R21 ;  /* 0x000000ffff037224 */ /* 0x000fe200078e0015 */
[----:B------:R-:W-:Y:S02]  /*0790*/  MOV R6, UR5 ;  /* 0x0000000500067c02 */ /* 0x000fe40008000f00 */
[----:B------:R-:W-:-:S07]  /*07a0*/  MOV R2, 0x7c0 ;  /* 0x000007c000027802 */ /* 0x000fce0000000f00 */
[----:B------:R-:W-:Y:S05]  /*07b0*/  CALL.REL.NOINC `($__internal_4_$__cuda_sm20_div_u64) ;  /* 0x0000000400307944 */ /* 0x000fea0003c00000 */
[----:B------:R-:W-:Y:S01]  /*07c0*/  IMAD.MOV.U32 R8, RZ, RZ, R4 ;  /* 0x000000ffff087224 */ /* 0x000fe200078e0004 */
[----:B------:R-:W-:-:S07]  /*07d0*/  MOV R9, R5 ;  /* 0x0000000500097202 */ /* 0x000fce0000000f00 */
.L_x_45:
[----:B------:R-:W-:Y:S05]  /*07e0*/  BSYNC.RECONVERGENT B0 ;  /* 0x0000000000007941 */ /* 0x000fea0003800200 */
.L_x_43:
        /* <DEDUP_REMOVED lines=36> */
.L_x_47:
[----:B------:R-:W0:Y:S01]  /*0a30*/  LDCU UR5, c[0x0][0x398] ;  /* 0x00007300ff0577ac */ /* 0x000e220008000800 */
[----:B------:R-:W-:Y:S01]  /*0a40*/  IMAD.MOV.U32 R4, RZ, RZ, R20 ;  /* 0x000000ffff047224 */ /* 0x000fe200078e0014 */
[----:B------:R-:W-:Y:S02]  /*0a50*/  MOV R3, R19 ;  /* 0x0000001300037202 */ /* 0x000fe40000000f00 */
[----:B------:R-:W-:Y:S01]  /*0a60*/  MOV R2, 0xa90 ;  /* 0x00000a9000027802 */ /* 0x000fe20000000f00 */
[----:B0-----:R-:W-:-:S07]  /*0a70*/  IMAD.U32 R6, RZ, RZ, UR5 ;  /* 0x00000005ff067e24 */ /* 0x001fce000f8e00ff */
[----:B------:R-:W-:Y:S05]  /*0a80*/  CALL.REL.NOINC `($__internal_4_$__cuda_sm20_div_u64) ;  /* 0x00000000007c7944 */ /* 0x000fea0003c00000 */
[----:B------:R-:W-:Y:S01]  /*0a90*/  MOV R2, R4 ;  /* 0x0000000400027202 */ /* 0x000fe20000000f00 */
[----:B------:R-:W-:-:S07]  /*0aa0*/  IMAD.MOV.U32 R3, RZ, RZ, R5 ;  /* 0x000000ffff037224 */ /* 0x000fce00078e0005 */
.L_x_48:
[----:B------:R-:W-:Y:S05]  /*0ab0*/  BSYNC.RECONVERGENT B0 ;  /* 0x0000000000007941 */ /* 0x000fea0003800200 */
.L_x_46:
        /* <DEDUP_REMOVED lines=23> */
[----:B------:R-:W2:Y:S01]  /*0c30*/  LDG.E.U16 R3, desc[UR8][R2.64] ;  /* 0x0000000802037981 */ /* 0x000ea2000c1e1500 */
[----:B------:R-:W-:-:S04]  /*0c40*/  LEA R4, P0, R12, UR14, 0x1 ;  /* 0x0000000e0c047c11 */ /* 0x000fc8000f8008ff */
[----:B------:R-:W-:-:S05]  /*0c50*/  LEA.HI.X R5, R12, UR15, RZ, 0x1, P0 ;  /* 0x0000000f0c057c11 */ /* 0x000fca00080f0cff */
[----:B--2---:R-:W-:Y:S01]  /*0c60*/  STG.E.U16 desc[UR8][R4.64], R3 ;  /* 0x0000000304007986 */ /* 0x004fe2000c101508 */
[----:B------:R-:W-:Y:S05]  /*0c70*/  EXIT ;  /* 0x000000000000794d */ /* 0x000fea0003800000 */
        .weak           $__internal_4_$__cuda_sm20_div_u64
        .type           $__internal_4_$__cuda_sm20_div_u64,@function
        .size           $__internal_4_$__cuda_sm20_div_u64,(.L_x_280 - $__internal_4_$__cuda_sm20_div_u64)
$__internal_4_$__cuda_sm20_div_u64:
        /* <DEDUP_REMOVED lines=67> */
[----:B------:R-:W-:Y:S06]  /*10b0*/  RET.REL.NODEC R2 `(transpose_f16) ;  /* 0xffffffec02d07950 */ /* 0x000fec0003c3ffff */
.L_x_49:
        /* <DEDUP_REMOVED lines=12> */
.L_x_280:


//--------------------- .text.transpose_bf16      --------------------------
	.section	.text.transpose_bf16,"ax",@progbits
	.align	128
        .global         transpose_bf16
        .type           transpose_bf16,@function
        .size           transpose_bf16,(.L_x_281 - transpose_bf16)
        .other          transpose_bf16,@"STO_CUDA_ENTRY STV_DEFAULT"
transpose_bf16:
.text.transpose_bf16:
        /* <DEDUP_REMOVED lines=71> */
.L_x_51:
[----:B------:R-:W-:Y:S01]  /*0470*/  IMAD.MOV.U32 R4, RZ, RZ, R8 ;  /* 0x000000ffff047224 */ /* 0x000fe200078e0008 */
[----:B------:R-:W-:Y:S01]  /*0480*/  MOV R3, R19 ;  /* 0x0000001300037202 */ /* 0x000fe20000000f00 */
[----:B------:R-:W-:Y:S01]  /*0490*/  IMAD.U32 R6, RZ, RZ, UR9 ;  /* 0x00000009ff067e24 */ /* 0x000fe2000f8e00ff */
[----:B------:R-:W-:-:S07]  /*04a0*/  MOV R2, 0x4c0 ;  /* 0x000004c000027802 */ /* 0x000fce0000000f00 */
[----:B------:R-:W-:Y:S05]  /*04b0*/  CALL.REL.NOINC `($__internal_5_$__cuda_sm20_div_u64) ;  /* 0x0000000400f07944 */ /* 0x000fea0003c00000 */
[----:B------:R-:W-:Y:S01]  /*04c0*/  MOV R10, R4 ;  /* 0x00000004000a7202 */ /* 0x000fe20000000f00 */
[----:B------:R-:W-:-:S07]  /*04d0*/  IMAD.MOV.U32 R11, RZ, RZ, R5 ;  /* 0x000000ffff0b7224 */ /* 0x000fce00078e0005 */
.L_x_52:
[----:B------:R-:W-:Y:S05]  /*04e0*/  BSYNC.RECONVERGENT B0 ;  /* 0x0000000000007941 */ /* 0x000fea0003800200 */
.L_x_50:
        /* <DEDUP_REMOVED lines=40> */
.L_x_54:
[----:B------:R-:W-:Y:S01]  /*0770*/  MOV R4, R18 ;  /* 0x0000001200047202 */ /* 0x000fe20000000f00 */
[----:B------:R-:W-:Y:S01]  /*0780*/  IMAD.MOV.U32 R3, RZ, RZ, R21 ;  /* 0x000000ffff037224 */ /* 0x000fe200078e0015 */
[----:B------:R-:W-:Y:S02]  /*0790*/  MOV R6, UR5 ;  /* 0x0000000500067c02 */ /* 0x000fe40008000f00 */
[----:B------:R-:W-:-:S07]  /*07a0*/  MOV R2, 0x7c0 ;  /* 0x000007c000027802 */ /* 0x000fce0000000f00 */
[----:B------:R-:W-:Y:S05]  /*07b0*/  CALL.REL.NOINC `($__internal_5_$__cuda_sm20_div_u64) ;  /* 0x0000000400307944 */ /* 0x000fea0003c00000 */
[----:B------:R-:W-:Y:S01]  /*07c0*/  IMAD.MOV.U32 R8, RZ, RZ, R4 ;  /* 0x000000ffff087224 */ /* 0x000fe200078e0004 */
[----:B------:R-:W-:-:S07]  /*07d0*/  MOV R9, R5 ;  /* 0x0000000500097202 */ /* 0x000fce0000000f00 */
.L_x_55:
[----:B------:R-:W-:Y:S05]  /*07e0*/  BSYNC.RECONVERGENT B0 ;  /* 0x0000000000007941 */ /* 0x000fea0003800200 */
.L_x_53:
        /* <DEDUP_REMOVED lines=36> */
.L_x_57:
[----:B------:R-:W0:Y:S01]  /*0a30*/  LDCU UR5, c[0x0][0x398] ;  /* 0x00007300ff0577ac */ /* 0x000e220008000800 */
[----:B------:R-:W-:Y:S01]  /*0a40*/  IMAD.MOV.U32 R4, RZ, RZ, R20 ;  /* 0x000000ffff047224 */ /* 0x000fe200078e0014 */
[----:B------:R-:W-:Y:S02]  /*0a50*/  MOV R3, R19 ;  /* 0x0000001300037202 */ /* 0x000fe40000000f00 */
[----:B------:R-:W-:Y:S01]  /*0a60*/  MOV R2, 0xa90 ;  /* 0x00000a9000027802 */ /* 0x000fe20000000f00 */
[----:B0-----:R-:W-:-:S07]  /*0a70*/  IMAD.U32 R6, RZ, RZ, UR5 ;  /* 0x00000005ff067e24 */ /* 0x001fce000f8e00ff */
[----:B------:R-:W-:Y:S05]  /*0a80*/  CALL.REL.NOINC `($__internal_5_$__cuda_sm20_div_u64) ;  /* 0x00000000007c7944 */ /* 0x000fea0003c00000 */
[----:B------:R-:W-:Y:S01]  /*0a90*/  MOV R2, R4 ;  /* 0x0000000400027202 */ /* 0x000fe20000000f00 */
[----:B------:R-:W-:-:S07]  /*0aa0*/  IMAD.MOV.U32 R3, RZ, RZ, R5 ;  /* 0x000000ffff037224 */ /* 0x000fce00078e0005 */
.L_x_58:
[----:B------:R-:W-:Y:S05]  /*0ab0*/  BSYNC.RECONVERGENT B0 ;  /* 0x0000000000007941 */ /* 0x000fea0003800200 */
.L_x_56:
        /* <DEDUP_REMOVED lines=28> */
        .weak           $__internal_5_$__cuda_sm20_div_u64
        .type           $__internal_5_$__cuda_sm20_div_u64,@function
        .size           $__internal_5_$__cuda_sm20_div_u64,(.L_x_281 - $__internal_5_$__cuda_sm20_div_u64)
$__internal_5_$__cuda_sm20_div_u64:
        /* <DEDUP_REMOVED lines=67> */
[----:B------:R-:W-:Y:S06]  /*10b0*/  RET.REL.NODEC R2 `(transpose_bf16) ;  /* 0xffffffec02d07950 */ /* 0x000fec0003c3ffff */
.L_x_59:
        /* <DEDUP_REMOVED lines=12> */
.L_x_281:


//--------------------- .text.copy_strided_f64    --------------------------
	.section	.text.copy_strided_f64,"ax",@progbits
	.align	128
        .global         copy_strided_f64
        .type           copy_strided_f64,@function
        .size           copy_strided_f64,(.L_x_283 - copy_strided_f64)
        .other          copy_strided_f64,@"STO_CUDA_ENTRY STV_DEFAULT"
copy_strided_f64:
.text.copy_strided_f64:
        /* <DEDUP_REMOVED lines=11> */
[----:B------:R-:W1:Y:S01]  /*00b0*/  LDCU.64 UR4, c[0x0][0x358] ;  /* 0x00006b00ff0477ac */ /* 0x000e620008000a00 */
[----:B0-----:R-:W-:-:S04]  /*00c0*/  MOV R9, UR6 ;  /* 0x0000000600097c02 */ /* 0x001fc80008000f00 */
[----:B------:R-:W-:-:S13]  /*00d0*/  ISETP.NE.AND P0, PT, R9, RZ, PT ;  /* 0x000000ff0900720c */ /* 0x000fda0003f05270 */
[----:B-1----:R-:W-:Y:S05]  /*00e0*/  @!P0 BRA `(.L_x_60) ;  /* 0x0000002800088947 */ /* 0x002fea0003800000 */
[C---:B------:R-:W-:Y:S01]  /*00f0*/  ISETP.GE.U32.AND P0, PT, R9.reuse, 0x8, PT ;  /* 0x000000080900780c */ /* 0x040fe20003f06070 */
[----:B------:R-:W-:Y:S01]  /*0100*/  HFMA2 R25, -RZ, RZ, 0, 0 ;  /* 0x00000000ff197431 */ /* 0x000fe200000001ff */
[----:B------:R-:W-:Y:S01]  /*0110*/  MOV R12, R8 ;  /* 0x00000008000c7202 */ /* 0x000fe20000000f00 */
[----:B------:R-:W-:Y:S01]  /*0120*/  IMAD.MOV.U32 R6, RZ, RZ, RZ ;  /* 0x000000ffff067224 */ /* 0x000fe200078e00ff */
[----:B------:R-:W-:-:S09]  /*0130*/  LOP3.LUT R7, R9, 0x7, RZ, 0xc0, !PT ;  /* 0x0000000709077812 */ /* 0x000fd200078ec0ff */
[----:B------:R-:W-:Y:S05]  /*0140*/  @!P0 BRA `(.L_x_61) ;  /* 0x00000014003c8947 */ /* 0x000fea0003800000 */
[----:B------:R-:W0:Y:S01]  /*0150*/  LDC R5, c[0x0][0x388] ;  /* 0x0000e200ff057b82 */ /* 0x000e220000000800 */
[C---:B------:R-:W-:Y:S01]  /*0160*/  LOP3.LUT R6, R9.reuse, 0xfffffff8, RZ, 0xc0, !PT ;  /* 0xfffffff809067812 */ /* 0x040fe200078ec0ff */
[----:B------:R-:W-:Y:S01]  /*0170*/  VIADD R4, R9, 0xfffffffc ;  /* 0xfffffffc09047836 */ /* 0x000fe20000000000 */
[----:B------:R-:W-:-:S03]  /*0180*/  MOV R25, RZ ;  /* 0x000000ff00197202 */ /* 0x000fc60000000f00 */
[----:B------:R-:W-:Y:S02]  /*0190*/  IMAD.MOV R3, RZ, RZ, -R6 ;  /* 0x000000ffff037224 */ /* 0x000fe400078e0a06 */
[----:B------:R-:W1:Y:S05]  /*01a0*/  LDC.64 R10, c[0x0][0x390] ;  /* 0x0000e400ff0a7b82 */ /* 0x000e6a0000000a00 */
.L_x_78:
[----:B------:R-:W-:-:S05]  /*01b0*/  IADD3 R17, PT, PT, R4, 0x3, RZ ;  /* 0x0000000304117810 */ /* 0x000fca0007ffe0ff */
[----:B-1----:R-:W-:-:S05]  /*01c0*/  IMAD.WIDE.U32 R16, R17, 0x8, R10 ;  /* 0x0000000811107825 */ /* 0x002fca00078e000a */
[----:B------:R-:W2:Y:S02]  /*01d0*/  LDG.E.64 R14, desc[UR4][R16.64] ;  /* 0x00000004100e7981 */ /* 0x000ea4000c1e1b00 */
[----:B--2---:R-:W-:-:S13]  /*01e0*/  ISETP.NE.U32.AND P0, PT, R15, RZ, PT ;  /* 0x000000ff0f00720c */ /* 0x004fda0003f05070 */
[----:B------:R-:W-:Y:S05]  /*01f0*/  @P0 BRA `(.L_x_62) ;  /* 0x00000000005c0947 */ /* 0x000fea0003800000 */
[----:B------:R-:W1:Y:S01]  /*0200*/  I2F.U32.RP R0, R14 ;  /* 0x0000000e00007306 */ /* 0x000e620000209000 */
[----:B------:R-:W-:Y:S02]  /*0210*/  IADD3 R9, PT, PT, RZ, -R14, RZ ;  /* 0x8000000eff097210 */ /* 0x000fe40007ffe0ff */
[----:B------:R-:W-:Y:S02]  /*0220*/  ISETP.NE.U32.AND P2, PT, R14, RZ, PT ;  /* 0x000000ff0e00720c */ /* 0x000fe40003f45070 */
[----:B------:R-:W-:-:S03]  /*0230*/  MOV R15, RZ ;  /* 0x000000ff000f7202 */ /* 0x000fc60000000f00 */
[----:B-1----:R-:W1:Y:S02]  /*0240*/  MUFU.RCP R0, R0 ;  /* 0x0000000000007308 */ /* 0x002e640000001000 */
[----:B-1----:R-:W-:-:S06]  /*0250*/  VIADD R18, R0, 0xffffffe ;  /* 0x0ffffffe00127836 */ /* 0x002fcc0000000000 */
[----:B------:R1:W2:Y:S02]  /*0260*/  F2I.FTZ.U32.TRUNC.NTZ R19, R18 ;  /* 0x0000001200137305 */ /* 0x0002a4000021f000 */
[----:B-1----:R-:W-:Y:S02]  /*0270*/  IMAD.MOV.U32 R18, RZ, RZ, RZ ;  /* 0x000000ffff127224 */ /* 0x002fe400078e00ff */
[----:B--2---:R-:W-:-:S04]  /*0280*/  IMAD R9, R9, R19, RZ ;  /* 0x0000001309097224 */ /* 0x004fc800078e02ff */
[----:B------:R-:W-:-:S06]  /*0290*/  IMAD.HI.U32 R19, R19, R9, R18 ;  /* 0x0000000913137227 */ /* 0x000fcc00078e0012 */
[----:B------:R-:W-:-:S05]  /*02a0*/  IMAD.HI.U32 R19, R19, R12, RZ ;  /* 0x0000000c13137227 */ /* 0x000fca00078e00ff */
[----:B------:R-:W-:-:S05]  /*02b0*/  IADD3 R9, PT, PT, -R19, RZ, RZ ;  /* 0x000000ff13097210 */ /* 0x000fca0007ffe1ff */
[----:B------:R-:W-:-:S05]  /*02c0*/  IMAD R9, R14, R9, R12 ;  /* 0x000000090e097224 */ /* 0x000fca00078e020c */
[----:B------:R-:W-:-:S13]  /*02d0*/  ISETP.GE.U32.AND P0, PT, R9, R14, PT ;  /* 0x0000000e0900720c */ /* 0x000fda0003f06070 */
[----:B------:R-:W-:Y:S01]  /*02e0*/  @P0 IMAD.IADD R9, R9, 0x1, -R14 ;  /* 0x0000000109090824 */ /* 0x000fe200078e0a0e */
[----:B------:R-:W-:-:S04]  /*02f0*/  @P0 IADD3 R19, PT, PT, R19, 0x1, RZ ;  /* 0x0000000113130810 */ /* 0x000fc80007ffe0ff */
[----:B------:R-:W-:-:S13]  /*0300*/  ISETP.GE.U32.AND P1, PT, R9, R14, PT ;  /* 0x0000000e0900720c */ /* 0x000fda0003f26070 */
[----:B------:R-:W-:Y:S01]  /*0310*/  @P1 VIADD R19, R19, 0x1 ;  /* 0x0000000113131836 */ /* 0x000fe20000000000 */
[----:B------:R-:W-:-:S04]  /*0320*/  @!P2 LOP3.LUT R19, RZ, R14, RZ, 0x33, !PT ;  /* 0x0000000eff13a212 */ /* 0x000fc800078e33ff */
[----:B------:R-:W-:-:S05]  /*0330*/  IADD3 R9, PT, PT, -R19, RZ, RZ ;  /* 0x000000ff13097210 */ /* 0x000fca0007ffe1ff */
[----:B------:R-:W-:Y:S02]  /*0340*/  IMAD R0, R14, R9, R12 ;  /* 0x000000090e007224 */ /* 0x000fe400078e020c */
[----:B------:R-:W-:Y:S01]  /*0350*/  IMAD.MOV.U32 R14, RZ, RZ, R19 ;  /* 0x000000ffff0e7224 */ /* 0x000fe200078e0013 */
[----:B------:R-:W-:Y:S06]  /*0360*/  BRA `(.L_x_63) ;  /* 0x0000000000287947 */ /* 0x000fec0003800000 */
.L_x_62:
[----:B------:R-:W-:Y:S02]  /*0370*/  HFMA2 R22, -RZ, RZ, 0, 0 ;  /* 0x00000000ff167431 */ /* 0x000fe400000001ff */
[----:B------:R-:W-:Y:S01]  /*0380*/  IMAD.MOV.U32 R23, RZ, RZ, R12 ;  /* 0x000000ffff177224 */ /* 0x000fe200078e000c */
[----:B------:R-:W-:Y:S01]  /*0390*/  MOV R0, R15 ;  /* 0x0000000f00007202 */ /* 0x000fe20000000f00 */
[----:B------:R-:W-:Y:S01]  /*03a0*/  IMAD.MOV.U32 R2, RZ, RZ, R14 ;  /* 0x000000ffff027224 */ /* 0x000fe200078e000e */
[----:B------:R-:W-:-:S07]  /*03b0*/  MOV R9, 0x3d0 ;  /* 0x000003d000097802 */ /* 0x000fce0000000f00 */
[----:B0-----:R-:W-:Y:S05]  /*03c0*/  CALL.REL.NOINC `($__internal_6_$__cuda_sm20_div_u64) ;  /* 0x0000002400787944 */ /* 0x001fea0003c00000 */
[----:B------:R-:W-:Y:S02]  /*03d0*/  IMAD.MOV R9, RZ, RZ, -R20 ;  /* 0x000000ffff097224 */ /* 0x000fe400078e0a14 */
[----:B------:R-:W-:Y:S02]  /*03e0*/  IMAD.MOV.U32 R15, RZ, RZ, R21 ;  /* 0x000000ffff0f7224 */ /* 0x000fe400078e0015 */
[----:B------:R-:W-:Y:S01]  /*03f0*/  IMAD R0, R14, R9, R12 ;  /* 0x000000090e007224 */ /* 0x000fe200078e020c */
[----:B------:R-:W-:-:S07]  /*0400*/  MOV R14, R20 ;  /* 0x00000014000e7202 */ /* 0x000fce0000000f00 */
.L_x_63:
[----:B------:R-:W-:-:S05]  /*0410*/  IADD3 R19, PT, PT, R4, 0x2, RZ ;  /* 0x0000000204137810 */ /* 0x000fca0007ffe0ff */
[----:B------:R-:W-:-:S05]  /*0420*/  IMAD.WIDE.U32 R18, R19, 0x8, R10 ;  /* 0x0000000813127825 */ /* 0x000fca00078e000a */
[----:B------:R-:W2:Y:S01]  /*0430*/  LDG.E.64 R12, desc[UR4][R18.64] ;  /* 0x00000004120c7981 */ /* 0x000ea2000c1e1b00 */
[----:B0-----:R-:W-:-:S06]  /*0440*/  IMAD.WIDE.U32 R16, R5, 0x8, R16 ;  /* 0x0000000805107825 */ /* 0x001fcc00078e0010 */
[----:B------:R-:W3:Y:S01]  /*0450*/  LDG.E R16, desc[UR4][R16.64] ;  /* 0x0000000410107981 */ /* 0x000ee2000c1e1900 */
[----:B--2---:R-:W-:Y:S01]  /*0460*/  ISETP.NE.U32.AND P0, PT, R13, RZ, PT ;  /* 0x000000ff0d00720c */ /* 0x004fe20003f05070 */
[----:B---3--:R-:W-:-:S12]  /*0470*/  IMAD R25, R16, R0, R25 ;  /* 0x0000000010197224 */ /* 0x008fd800078e0219 */
[----:B------:R-:W-:Y:S05]  /*0480*/  @P0 BRA `(.L_x_64) ;  /* 0x00000000005c0947 */ /* 0x000fea0003800000 */
[----:B------:R-:W0:Y:S01]  /*0490*/  I2F.U32.RP R0, R12 ;  /* 0x0000000c00007306 */ /* 0x000e220000209000 */
[----:B------:R-:W-:Y:S01]  /*04a0*/  IADD3 R9, PT, PT, RZ, -R12, RZ ;  /* 0x8000000cff097210 */ /* 0x000fe20007ffe0ff */
[----:B------:R-:W-:Y:S01]  /*04b0*/  HFMA2 R15, -RZ, RZ, 0, 0 ;  /* 0x00000000ff0f7431 */ /* 0x000fe200000001ff */
[----:B------:R-:W-:-:S05]  /*04c0*/  ISETP.NE.U32.AND P2, PT, R12, RZ, PT ;  /* 0x000000ff0c00720c */ /* 0x000fca0003f45070 */
        /* <DEDUP_REMOVED lines=19> */
.L_x_64:
[----:B------:R-:W-:Y:S01]  /*0600*/  IMAD.MOV.U32 R23, RZ, RZ, R14 ;  /* 0x000000ffff177224 */ /* 0x000fe200078e000e */
[----:B------:R-:W-:Y:S01]  /*0610*/  MOV R22, R15 ;  /* 0x0000000f00167202 */ /* 0x000fe20000000f00 */
[----:B------:R-:W-:Y:S01]  /*0620*/  IMAD.MOV.U32 R2, RZ, RZ, R12 ;  /* 0x000000ffff027224 */ /* 0x000fe200078e000c */
[----:B------:R-:W-:Y:S02]  /*0630*/  MOV R0, R13 ;  /* 0x0000000d00007202 */ /* 0x000fe40000000f00 */
[----:B------:R-:W-:-:S07]  /*0640*/  MOV R9, 0x660 ;  /* 0x0000066000097802 */ /* 0x000fce0000000f00 */
[----:B------:R-:W-:Y:S05]  /*0650*/  CALL.REL.NOINC `($__internal_6_$__cuda_sm20_div_u64) ;  /* 0x0000002000d47944 */ /* 0x000fea0003c00000 */
[----:B------:R-:W-:Y:S02]  /*0660*/  IMAD.MOV R9, RZ, RZ, -R20 ;  /* 0x000000ffff097224 */ /* 0x000fe400078e0a14 */
[----:B------:R-:W-:Y:S02]  /*0670*/  IMAD.MOV.U32 R15, RZ, RZ, R21 ;  /* 0x000000ffff0f7224 */ /* 0x000fe400078e0015 */
[----:B------:R-:W-:Y:S01]  /*0680*/  IMAD R0, R12, R9, R14 ;  /* 0x000000090c007224 */ /* 0x000fe200078e020e */
[----:B------:R-:W-:-:S07]  /*0690*/  MOV R14, R20 ;  /* 0x00000014000e7202 */ /* 0x000fce0000000f00 */
.L_x_65:
[----:B------:R-:W-:-:S05]  /*06a0*/  IADD3 R17, PT, PT, R4, 0x1, RZ ;  /* 0x0000000104117810 */ /* 0x000fca0007ffe0ff */
[----:B------:R-:W-:-:S05]  /*06b0*/  IMAD.WIDE.U32 R16, R17, 0x8, R10 ;  /* 0x0000000811107825 */ /* 0x000fca00078e000a */
[----:B------:R-:W2:Y:S01]  /*06c0*/  LDG.E.64 R12, desc[UR4][R16.64] ;  /* 0x00000004100c7981 */ /* 0x000ea2000c1e1b00 */
[----:B------:R-:W-:-:S06]  /*06d0*/  IMAD.WIDE.U32 R18, R5, 0x8, R18 ;  /* 0x0000000805127825 */ /* 0x000fcc00078e0012 */
        /* <DEDUP_REMOVED lines=27> */
.L_x_66:
        /* <DEDUP_REMOVED lines=10> */
.L_x_67:
        /* <DEDUP_REMOVED lines=8> */
[----:B------:R-:W-:Y:S01]  /*09b0*/  IMAD.MOV R9, RZ, RZ, -R12 ;  /* 0x000000ffff097224 */ /* 0x000fe200078e0a0c */
[----:B------:R-:W-:Y:S01]  /*09c0*/  ISETP.NE.U32.AND P2, PT, R12, RZ, PT ;  /* 0x000000ff0c00720c */ /* 0x000fe20003f45070 */
        /* <DEDUP_REMOVED lines=9> */
[----:B------:R-:W-:-:S05]  /*0a60*/  IMAD R9, R12, R9, R14 ;  /* 0x000000090c097224 */ /* 0x000fca00078e020e */
[----:B------:R-:W-:-:S13]  /*0a70*/  ISETP.GE.U32.AND P0, PT, R9, R12, PT ;  /* 0x0000000c0900720c */ /* 0x000fda0003f06070 */
[----:B------:R-:W-:Y:S01]  /*0a80*/  @P0 IADD3 R9, PT, PT, -R12, R9, RZ ;  /* 0x000000090c090210 */ /* 0x000fe20007ffe1ff */
[----:B------:R-:W-:-:S03]  /*0a90*/  @P0 VIADD R17, R17, 0x1 ;  /* 0x0000000111110836 */ /* 0x000fc60000000000 */
[----:B------:R-:W-:-:S13]  /*0aa0*/  ISETP.GE.U32.AND P1, PT, R9, R12, PT ;  /* 0x0000000c0900720c */ /* 0x000fda0003f26070 */
[----:B------:R-:W-:Y:S02]  /*0ab0*/  @P1 IADD3 R17, PT, PT, R17, 0x1, RZ ;  /* 0x0000000111111810 */ /* 0x000fe40007ffe0ff */
[----:B------:R-:W-:-:S05]  /*0ac0*/  @!P2 LOP3.LUT R17, RZ, R12, RZ, 0x33, !PT ;  /* 0x0000000cff11a212 */ /* 0x000fca00078e33ff */
[----:B------:R-:W-:-:S04]  /*0ad0*/  IMAD.MOV R9, RZ, RZ, -R17 ;  /* 0x000000ffff097224 */ /* 0x000fc800078e0a11 */
[----:B------:R-:W-:Y:S01]  /*0ae0*/  IMAD R0, R12, R9, R14 ;  /* 0x000000090c007224 */ /* 0x000fe200078e020e */
[----:B------:R-:W-:Y:S01]  /*0af0*/  MOV R14, R17 ;  /* 0x00000011000e7202 */ /* 0x000fe20000000f00 */
[----:B------:R-:W-:Y:S06]  /*0b00*/  BRA `(.L_x_69) ;  /* 0x0000000000287947 */ /* 0x000fec0003800000 */
.L_x_68:
[----:B------:R-:W-:Y:S01]  /*0b10*/  MOV R23, R14 ;  /* 0x0000000e00177202 */ /* 0x000fe20000000f00 */
[----:B------:R-:W-:Y:S01]  /*0b20*/  IMAD.MOV.U32 R22, RZ, RZ, R15 ;  /* 0x000000ffff167224 */ /* 0x000fe200078e000f */
[----:B------:R-:W-:Y:S01]  /*0b30*/  MOV R2, R12 ;  /* 0x0000000c00027202 */ /* 0x000fe20000000f00 */
[----:B------:R-:W-:Y:S01]  /*0b40*/  IMAD.MOV.U32 R0, RZ, RZ, R13 ;  /* 0x000000ffff007224 */ /* 0x000fe200078e000d */
[----:B------:R-:W-:-:S07]  /*0b50*/  MOV R9, 0xb70 ;  /* 0x00000b7000097802 */ /* 0x000fce0000000f00 */
[----:B------:R-:W-:Y:S05]  /*0b60*/  CALL.REL.NOINC `($__internal_6_$__cuda_sm20_div_u64) ;  /* 0x0000001c00907944 */ /* 0x000fea0003c00000 */
[----:B------:R-:W-:Y:S02]  /*0b70*/  IADD3 R9, PT, PT, -R20, RZ, RZ ;  /* 0x000000ff14097210 */ /* 0x000fe40007ffe1ff */
[----:B------:R-:W-:-:S03]  /*0b80*/  MOV R15, R21 ;  /* 0x00000015000f7202 */ /* 0x000fc60000000f00 */
[----:B------:R-:W-:Y:S02]  /*0b90*/  IMAD R0, R12, R9, R14 ;  /* 0x000000090c007224 */ /* 0x000fe400078e020e */
[----:B------:R-:W-:-:S07]  /*0ba0*/  IMAD.MOV.U32 R14, RZ, RZ, R20 ;  /* 0x000000ffff0e7224 */ /* 0x000fce00078e0014 */
.L_x_69:
[----:B------:R-:W-:-:S04]  /*0bb0*/  VIADD R17, R4, 0xffffffff ;  /* 0xffffffff04117836 */ /* 0x000fc80000000000 */
        /* <DEDUP_REMOVED lines=30> */
.L_x_70:
        /* <DEDUP_REMOVED lines=10> */
.L_x_71:
        /* <DEDUP_REMOVED lines=10> */
[----:B------:R-:W-:-:S06]  /*0ee0*/  ISETP.NE.U32.AND P2, PT, R12, RZ, PT ;  /* 0x000000ff0c00720c */ /* 0x000fcc0003f45070 */
[----:B0-----:R-:W0:Y:S02]  /*0ef0*/  MUFU.RCP R0, R0 ;  /* 0x0000000000007308 */ /* 0x001e240000001000 */
[----:B0-----:R-:W-:-:S06]  /*0f00*/  IADD3 R16, PT, PT, R0, 0xffffffe, RZ ;  /* 0x0ffffffe00107810 */ /* 0x001fcc0007ffe0ff */
[----:B------:R0:W1:Y:S02]  /*0f10*/  F2I.FTZ.U32.TRUNC.NTZ R17, R16 ;  /* 0x0000001000117305 */ /* 0x000064000021f000 */
[----:B0-----:R-:W-:Y:S02]  /*0f20*/  HFMA2 R16, -RZ, RZ, 0, 0 ;  /* 0x00000000ff107431 */ /* 0x001fe400000001ff */
[----:B-1----:R-:W-:-:S04]  /*0f30*/  IMAD R9, R9, R17, RZ ;  /* 0x0000001109097224 */ /* 0x002fc800078e02ff */
[----:B------:R-:W-:-:S06]  /*0f40*/  IMAD.HI.U32 R17, R17, R9, R16 ;  /* 0x0000000911117227 */ /* 0x000fcc00078e0010 */
[----:B------:R-:W-:Y:S01]  /*0f50*/  IMAD.HI.U32 R16, R17, R14, RZ ;  /* 0x0000000e11107227 */ /* 0x000fe200078e00ff */
[----:B------:R-:W-:-:S03]  /*0f60*/  MOV R17, RZ ;  /* 0x000000ff00117202 */ /* 0x000fc60000000f00 */
        /* <DEDUP_REMOVED lines=10> */
[----:B------:R-:W-:Y:S06]  /*1010*/  BRA `(.L_x_73) ;  /* 0x0000000000287947 */ /* 0x000fec0003800000 */
.L_x_72:
[----:B------:R-:W-:Y:S01]  /*1020*/  IMAD.MOV.U32 R23, RZ, RZ, R14 ;  /* 0x000000ffff177224 */ /* 0x000fe200078e000e */
[----:B------:R-:W-:Y:S01]  /*1030*/  MOV R22, R15 ;  /* 0x0000000f00167202 */ /* 0x000fe20000000f00 */
[----:B------:R-:W-:Y:S01]  /*1040*/  IMAD.MOV.U32 R2, RZ, RZ, R12 ;  /* 0x000000ffff027224 */ /* 0x000fe200078e000c */
[----:B------:R-:W-:Y:S02]  /*1050*/  MOV R0, R13 ;  /* 0x0000000d00007202 */ /* 0x000fe40000000f00 */
[----:B------:R-:W-:-:S07]  /*1060*/  MOV R9, 0x1080 ;  /* 0x0000108000097802 */ /* 0x000fce0000000f00 */
[----:B------:R-:W-:Y:S05]  /*1070*/  CALL.REL.NOINC `($__internal_6_$__cuda_sm20_div_u64) ;  /* 0x00000018004c7944 */ /* 0x000fea0003c00000 */
[----:B------:R-:W-:Y:S01]  /*1080*/  IMAD.MOV R9, RZ, RZ, -R20 ;  /* 0x000000ffff097224 */ /* 0x000fe200078e0a14 */
[----:B------:R-:W-:Y:S01]  /*1090*/  MOV R16, R20 ;  /* 0x0000001400107202 */ /* 0x000fe20000000f00 */
[----:B------:R-:W-:Y:S02]  /*10a0*/  IMAD.MOV.U32 R17, RZ, RZ, R21 ;  /* 0x000000ffff117224 */ /* 0x000fe400078e0015 */
[----:B------:R-:W-:-:S07]  /*10b0*/  IMAD R0, R12, R9, R14 ;  /* 0x000000090c007224 */ /* 0x000fce00078e020e */
.L_x_73:
[----:B------:R-:W-:-:S05]  /*10c0*/  IADD3 R13, PT, PT, R4, -0x3, RZ ;  /* 0xfffffffd040d7810 */ /* 0x000fca0007ffe0ff */
        /* <DEDUP_REMOVED lines=30> */
.L_x_74:
        /* <DEDUP_REMOVED lines=10> */
.L_x_75:
        /* <DEDUP_REMOVED lines=9> */
[----:B------:R-:W-:Y:S02]  /*13e0*/  IADD3 R9, PT, PT, RZ, -R18, RZ ;  /* 0x80000012ff097210 */ /* 0x000fe40007ffe0ff */
        /* <DEDUP_REMOVED lines=16> */
[----:B------:R-:W-:Y:S01]  /*14f0*/  IADD3 R9, PT, PT, -R13, RZ, RZ ;  /* 0x000000ff0d097210 */ /* 0x000fe20007ffe1ff */
[----:B------:R-:W-:-:S04]  /*1500*/  IMAD.MOV.U32 R12, RZ, RZ, R13 ;  /* 0x000000ffff0c7224 */ /* 0x000fc800078e000d */
[----:B------:R-:W-:Y:S01]  /*1510*/  IMAD R14, R18, R9, R14 ;  /* 0x00000009120e7224 */ /* 0x000fe200078e020e */
[----:B------:R-:W-:Y:S06]  /*1520*/  BRA `(.L_x_77) ;  /* 0x0000000000247947 */ /* 0x000fec0003800000 */
.L_x_76:
[----:B------:R-:W-:Y:S01]  /*1530*/  MOV R23, R14 ;  /* 0x0000000e00177202 */ /* 0x000fe20000000f00 */
[----:B------:R-:W-:Y:S01]  /*1540*/  IMAD.MOV.U32 R22, RZ, RZ, R15 ;  /* 0x000000ffff167224 */ /* 0x000fe200078e000f */
[----:B------:R-:W-:Y:S01]  /*1550*/  MOV R2, R18 ;  /* 0x0000001200027202 */ /* 0x000fe20000000f00 */
[----:B------:R-:W-:Y:S01]  /*1560*/  IMAD.MOV.U32 R0, RZ, RZ, R19 ;  /* 0x000000ffff007224 */ /* 0x000fe200078e0013 */
[----:B------:R-:W-:-:S07]  /*1570*/  MOV R9, 0x1590 ;  /* 0x0000159000097802 */ /* 0x000fce0000000f00 */
[----:B------:R-:W-:Y:S05]  /*1580*/  CALL.REL.NOINC `($__internal_6_$__cuda_sm20_div_u64) ;  /* 0x0000001400087944 */ /* 0x000fea0003c00000 */
[----:B------:R-:W-:Y:S01]  /*1590*/  IADD3 R9, PT, PT, -R20, RZ, RZ ;  /* 0x000000ff14097210 */ /* 0x000fe20007ffe1ff */
[----:B------:R-:W-:-:S04]  /*15a0*/  IMAD.MOV.U32 R12, RZ, RZ, R20 ;  /* 0x000000ffff0c7224 */ /* 0x000fc800078e0014 */
[----:B------:R-:W-:-:S07]  /*15b0*/  IMAD R14, R18, R9, R14 ;  /* 0x00000009120e7224 */ /* 0x000fce00078e020e */
.L_x_77:
[----:B------:R-:W-:-:S05]  /*15c0*/  MOV R9, R5 ;  /* 0x0000000500097202 */ /* 0x000fca0000000f00 */
[----:B------:R-:W-:-:S06]  /*15d0*/  IMAD.WIDE.U32 R16, R9, 0x8, R16 ;  /* 0x0000000809107825 */ /* 0x000fcc00078e0010 */
[----:B------:R-:W2:Y:S01]  /*15e0*/  LDG.E R16, desc[UR4][R16.64] ;  /* 0x0000000410107981 */ /* 0x000ea2000c1e1900 */
[----:B------:R-:W-:Y:S01]  /*15f0*/  VIADD R3, R3, 0x8 ;  /* 0x0000000803037836 */ /* 0x000fe20000000000 */
[----:B------:R-:W-:-:S04]  /*1600*/  IADD3 R4, PT, PT, R4, -0x8, RZ ;  /* 0xfffffff804047810 */ /* 0x000fc80007ffe0ff */
[----:B------:R-:W-:Y:S01]  /*1610*/  ISETP.NE.AND P0, PT, R3, RZ, PT ;  /* 0x000000ff0300720c */ /* 0x000fe20003f05270 */
[----:B--2---:R-:W-:-:S12]  /*1620*/  IMAD R25, R16, R14, R25 ;  /* 0x0000000e10197224 */ /* 0x004fd800078e0219 */
[----:B------:R-:W-:Y:S05]  /*1630*/  @P0 BRA `(.L_x_78) ;  /* 0xffffffe800dc0947 */ /* 0x000fea000383ffff */
.L_x_61:
[----:B------:R-:W-:-:S13]  /*1640*/  ISETP.NE.AND P0, PT, R7, RZ, PT ;  /* 0x000000ff0700720c */ /* 0x000fda0003f05270 */
[----:B------:R-:W-:Y:S05]  /*1650*/  @!P0 BRA `(.L_x_60) ;  /* 0x0000001000ac8947 */ /* 0x000fea0003800000 */
[----:B------:R-:W-:Y:S02]  /*1660*/  ISETP.GE.U32.AND P0, PT, R7, 0x4, PT ;  /* 0x000000040700780c */ /* 0x000fe40003f06070 */
[----:B------:R-:W-:-:S11]  /*1670*/  LOP3.LUT R3, R9, 0x3, RZ, 0xc0, !PT ;  /* 0x0000000309037812 */ /* 0x000fd600078ec0ff */
[----:B------:R-:W-:Y:S05]  /*1680*/  @!P0 BRA `(.L_x_79) ;  /* 0x0000000800b08947 */ /* 0x000fea0003800000 */
[----:B------:R-:W0:Y:S01]  /*1690*/  LDC.64 R16, c[0x0][0x390] ;  /* 0x0000e400ff107b82 */ /* 0x000e220000000a00 */
[----:B------:R-:W-:-:S05]  /*16a0*/  LOP3.LUT R0, RZ, R6, RZ, 0x33, !PT ;  /* 0x00000006ff007212 */ /* 0x000fca00078e33ff */
[----:B------:R-:W-:-:S04]  /*16b0*/  IMAD.IADD R9, R0, 0x1, R9 ;  /* 0x0000000100097824 */ /* 0x000fc800078e0209 */
[----:B0-----:R-:W-:-:S05]  /*16c0*/  IMAD.WIDE.U32 R16, R9, 0x8, R16 ;  /* 0x0000000809107825 */ /* 0x001fca00078e0010 */
[----:B------:R-:W2:Y:S02]  /*16d0*/  LDG.E.64 R4, desc[UR4][R16.64] ;  /* 0x0000000410047981 */ /* 0x000ea4000c1e1b00 */
[----:B--2---:R-:W-:-:S13]  /*16e0*/  ISETP.NE.U32.AND P0, PT, R5, RZ, PT ;  /* 0x000000ff0500720c */ /* 0x004fda0003f05070 */
        /* <DEDUP_REMOVED lines=24> */
.L_x_80:
[----:B------:R-:W-:Y:S01]  /*1870*/  MOV R23, R12 ;  /* 0x0000000c00177202 */ /* 0x000fe20000000f00 */
[----:B------:R-:W-:Y:S01]  /*1880*/  IMAD.MOV.U32 R22, RZ, RZ, RZ ;  /* 0x000000ffff167224 */ /* 0x000fe200078e00ff */
        /* <DEDUP_REMOVED lines=8> */
.L_x_81:
[----:B------:R-:W0:Y:S08]  /*1910*/  LDC R7, c[0x0][0x388] ;  /* 0x0000e200ff077b82 */ /* 0x000e300000000800 */
[----:B------:R-:W1:Y:S01]  /*1920*/  LDC.64 R14, c[0x0][0x390] ;  /* 0x0000e400ff0e7b82 */ /* 0x000e620000000a00 */
[----:B0-----:R-:W-:-:S05]  /*1930*/  IMAD.IADD R4, R7, 0x1, -R6 ;  /* 0x0000000107047824 */ /* 0x001fca00078e0a06 */
[----:B------:R-:W-:-:S05]  /*1940*/  IADD3 R5, PT, PT, R4, -0x2, RZ ;  /* 0xfffffffe04057810 */ /* 0x000fca0007ffe0ff */
[----:B-1----:R-:W-:-:S05]  /*1950*/  IMAD.WIDE.U32 R14, R5, 0x8, R14 ;  /* 0x00000008050e7825 */ /* 0x002fca00078e000e */
        /* <DEDUP_REMOVED lines=15> */
[----:B------:R-:W-:-:S04]  /*1a50*/  IMAD.HI.U32 R16, R17, R12, RZ ;  /* 0x0000000c11107227 */ /* 0x000fc800078e00ff */
[----:B------:R-:W-:Y:S01]  /*1a60*/  IMAD.MOV.U32 R17, RZ, RZ, RZ ;  /* 0x000000ffff117224 */ /* 0x000fe200078e00ff */
        /* <DEDUP_REMOVED lines=9> */
[----:B------:R-:W-:Y:S01]  /*1b00*/  IMAD R0, R10, R7, R12 ;  /* 0x000000070a007224 */ /* 0x000fe200078e020c */
[----:B------:R-:W-:Y:S06]  /*1b10*/  BRA `(.L_x_83) ;  /* 0x0000000000287947 */ /* 0x000fec0003800000 */
.L_x_82:
[----:B------:R-:W-:Y:S01]  /*1b20*/  MOV R23, R12 ;  /* 0x0000000c00177202 */ /* 0x000fe20000000f00 */
[----:B------:R-:W-:Y:S01]  /*1b30*/  IMAD.MOV.U32 R22, RZ, RZ, R13 ;  /* 0x000000ffff167224 */ /* 0x000fe200078e000d */
[----:B------:R-:W-:Y:S01]  /*1b40*/  MOV R2, R10 ;  /* 0x0000000a00027202 */ /* 0x000fe20000000f00 */
[----:B------:R-:W-:Y:S01]  /*1b50*/  IMAD.MOV.U32 R0, RZ, RZ, R11 ;  /* 0x000000ffff007224 */ /* 0x000fe200078e000b */
[----:B------:R-:W-:-:S07]  /*1b60*/  MOV R9, 0x1b80 ;  /* 0x00001b8000097802 */ /* 0x000fce0000000f00 */
[----:B------:R-:W-:Y:S05]  /*1b70*/  CALL.REL.NOINC `($__internal_6_$__cuda_sm20_div_u64) ;  /* 0x0000000c008c7944 */ /* 0x000fea0003c00000 */
[----:B------:R-:W-:Y:S01]  /*1b80*/  IADD3 R7, PT, PT, -R20, RZ, RZ ;  /* 0x000000ff14077210 */ /* 0x000fe20007ffe1ff */
[----:B------:R-:W-:Y:S01]  /*1b90*/  IMAD.MOV.U32 R16, RZ, RZ, R20 ;  /* 0x000000ffff107224 */ /* 0x000fe200078e0014 */
[----:B------:R-:W-:-:S03]  /*1ba0*/  MOV R17, R21 ;  /* 0x0000001500117202 */ /* 0x000fc60000000f00 */
[----:B------:R-:W-:-:S07]  /*1bb0*/  IMAD R0, R10, R7, R12 ;  /* 0x000000070a007224 */ /* 0x000fce00078e020c */
.L_x_83:
[----:B------:R-:W0:Y:S01]  /*1bc0*/  LDC.64 R12, c[0x0][0x390] ;  /* 0x0000e400ff0c7b82 */ /* 0x000e220000000a00 */
[----:B------:R-:W-:-:S07]  /*1bd0*/  VIADD R7, R4, 0xfffffffd ;  /* 0xfffffffd04077836 */ /* 0x000fce0000000000 */
[----:B------:R-:W1:Y:S01]  /*1be0*/  LDC R9, c[0x0][0x388] ;  /* 0x0000e200ff097b82 */ /* 0x000e620000000800 */
[----:B0-----:R-:W-:-:S05]  /*1bf0*/  IMAD.WIDE.U32 R12, R7, 0x8, R12 ;  /* 0x00000008070c7825 */ /* 0x001fca00078e000c */
[----:B------:R-:W2:Y:S01]  /*1c00*/  LDG.E.64 R10, desc[UR4][R12.64] ;  /* 0x000000040c0a7981 */ /* 0x000ea2000c1e1b00 */
[----:B-1----:R-:W-:-:S06]  /*1c10*/  IMAD.WIDE.U32 R14, R9, 0x8, R14 ;  /* 0x00000008090e7825 */ /* 0x002fcc00078e000e */
        /* <DEDUP_REMOVED lines=27> */
.L_x_84:
        /* <DEDUP_REMOVED lines=10> */
.L_x_85:
        /* <DEDUP_REMOVED lines=27> */
[----:B------:R-:W-:-:S04]  /*2020*/  @!P2 LOP3.LUT R13, RZ, R14, RZ, 0x33, !PT ;  /* 0x0000000eff0da212 */ /* 0x000fc800078e33ff */
[----:B------:R-:W-:Y:S01]  /*2030*/  MOV R12, R13 ;  /* 0x0000000d000c7202 */ /* 0x000fe20000000f00 */
[----:B------:R-:W-:-:S04]  /*2040*/  IMAD.MOV R7, RZ, RZ, -R13 ;  /* 0x000000ffff077224 */ /* 0x000fc800078e0a0d */
[----:B------:R-:W-:Y:S01]  /*2050*/  IMAD R10, R14, R7, R10 ;  /* 0x000000070e0a7224 */ /* 0x000fe200078e020a */
[----:B------:R-:W-:Y:S06]  /*2060*/  BRA `(.L_x_87) ;  /* 0x0000000000247947 */ /* 0x000fec0003800000 */
.L_x_86:
[----:B------:R-:W-:Y:S01]  /*2070*/  IMAD.MOV.U32 R23, RZ, RZ, R10 ;  /* 0x000000ffff177224 */ /* 0x000fe200078e000a */
[----:B------:R-:W-:Y:S01]  /*2080*/  MOV R22, R11 ;  /* 0x0000000b00167202 */ /* 0x000fe20000000f00 */
[----:B------:R-:W-:Y:S01]  /*2090*/  IMAD.MOV.U32 R2, RZ, RZ, R14 ;  /* 0x000000ffff027224 */ /* 0x000fe200078e000e */
[----:B------:R-:W-:Y:S02]  /*20a0*/  MOV R0, R15 ;  /* 0x0000000f00007202 */ /* 0x000fe40000000f00 */
[----:B------:R-:W-:-:S07]  /*20b0*/  MOV R9, 0x20d0 ;  /* 0x000020d000097802 */ /* 0x000fce0000000f00 */
[----:B------:R-:W-:Y:S05]  /*20c0*/  CALL.REL.NOINC `($__internal_6_$__cuda_sm20_div_u64) ;  /* 0x0000000800387944 */ /* 0x000fea0003c00000 */
[----:B------:R-:W-:Y:S01]  /*20d0*/  IADD3 R7, PT, PT, -R20, RZ, RZ ;  /* 0x000000ff14077210 */ /* 0x000fe20007ffe1ff */
[----:B------:R-:W-:-:S04]  /*20e0*/  IMAD.MOV.U32 R12, RZ, RZ, R20 ;  /* 0x000000ffff0c7224 */ /* 0x000fc800078e0014 */
[----:B------:R-:W-:-:S07]  /*20f0*/  IMAD R10, R14, R7, R10 ;  /* 0x000000070e0a7224 */ /* 0x000fce00078e020a */
.L_x_87:
[----:B------:R-:W0:Y:S02]  /*2100*/  LDC R9, c[0x0][0x388] ;  /* 0x0000e200ff097b82 */ /* 0x000e240000000800 */
[----:B0-----:R-:W-:-:S06]  /*2110*/  IMAD.WIDE.U32 R16, R9, 0x8, R16 ;  /* 0x0000000809107825 */ /* 0x001fcc00078e0010 */
[----:B------:R-:W2:Y:S01]  /*2120*/  LDG.E R16, desc[UR4][R16.64] ;  /* 0x0000000410107981 */ /* 0x000ea2000c1e1900 */
[----:B------:R-:W-:Y:S01]  /*2130*/  IADD3 R6, PT, PT, R6, 0x4, RZ ;  /* 0x0000000406067810 */ /* 0x000fe20007ffe0ff */
[----:B--2---:R-:W-:-:S07]  /*2140*/  IMAD R25, R16, R10, R5 ;  /* 0x0000000a10197224 */ /* 0x004fce00078e0205 */
.L_x_79:
[----:B------:R-:W-:-:S13]  /*2150*/  ISETP.NE.AND P0, PT, R3, RZ, PT ;  /* 0x000000ff0300720c */ /* 0x000fda0003f05270 */
[----:B------:R-:W-:Y:S05]  /*2160*/  @!P0 BRA `(.L_x_60) ;  /* 0x0000000400e88947 */ /* 0x000fea0003800000 */
[----:B------:R-:W-:-:S13]  /*2170*/  ISETP.NE.AND P0, PT, R3, 0x1, PT ;  /* 0x000000010300780c */ /* 0x000fda0003f05270 */
[----:B------:R-:W-:Y:S05]  /*2180*/  @!P0 BRA `(.L_x_88) ;  /* 0x0000000400548947 */ /* 0x000fea0003800000 */
[----:B------:R-:W0:Y:S01]  /*2190*/  LDC.64 R4, c[0x0][0x390] ;  /* 0x0000e400ff047b82 */ /* 0x000e220000000a00 */
[----:B------:R-:W-:-:S04]  /*21a0*/  LOP3.LUT R0, RZ, R6, RZ, 0x33, !PT ;  /* 0x00000006ff007212 */ /* 0x000fc800078e33ff */
[----:B------:R-:W-:-:S05]  /*21b0*/  IADD3 R9, PT, PT, R0, R9, RZ ;  /* 0x0000000900097210 */ /* 0x000fca0007ffe0ff */
[----:B0-----:R-:W-:-:S05]  /*21c0*/  IMAD.WIDE.U32 R4, R9, 0x8, R4 ;  /* 0x0000000809047825 */ /* 0x001fca00078e0004 */
[----:B------:R-:W2:Y:S02]  /*21d0*/  LDG.E.64 R10, desc[UR4][R4.64] ;  /* 0x00000004040a7981 */ /* 0x000ea4000c1e1b00 */
[----:B--2---:R-:W-:-:S13]  /*21e0*/  ISETP.NE.U32.AND P0, PT, R11, RZ, PT ;  /* 0x000000ff0b00720c */ /* 0x004fda0003f05070 */
[----:B------:R-:W-:Y:S05]  /*21f0*/  @P0 BRA `(.L_x_89) ;  /* 0x0000000000580947 */ /* 0x000fea0003800000 */
[----:B------:R-:W0:Y:S01]  /*2200*/  I2F.U32.RP R0, R10 ;  /* 0x0000000a00007306 */ /* 0x000e220000209000 */
[----:B------:R-:W-:Y:S02]  /*2210*/  IADD3 R7, PT, PT, RZ, -R10, RZ ;  /* 0x8000000aff077210 */ /* 0x000fe40007ffe0ff */
[----:B------:R-:W-:Y:S02]  /*2220*/  ISETP.NE.U32.AND P2, PT, R10, RZ, PT ;  /* 0x000000ff0a00720c */ /* 0x000fe40003f45070 */
[----:B------:R-:W-:-:S03]  /*2230*/  MOV R15, RZ ;  /* 0x000000ff000f7202 */ /* 0x000fc60000000f00 */
[----:B0-----:R-:W0:Y:S02]  /*2240*/  MUFU.RCP R0, R0 ;  /* 0x0000000000007308 */ /* 0x001e240000001000 */
[----:B0-----:R-:W-:-:S06]  /*2250*/  VIADD R2, R0, 0xffffffe ;  /* 0x0ffffffe00027836 */ /* 0x001fcc0000000000 */
        /* <DEDUP_REMOVED lines=8> */
[----:B------:R-:W-:Y:S02]  /*22e0*/  @P0 IADD3 R3, PT, PT, -R10, R3, RZ ;  /* 0x000000030a030210 */ /* 0x000fe40007ffe1ff */
[----:B------:R-:W-:Y:S02]  /*22f0*/  @P0 IADD3 R14, PT, PT, R14, 0x1, RZ ;  /* 0x000000010e0e0810 */ /* 0x000fe40007ffe0ff */
[----:B------:R-:W-:-:S13]  /*2300*/  ISETP.GE.U32.AND P1, PT, R3, R10, PT ;  /* 0x0000000a0300720c */ /* 0x000fda0003f26070 */
[----:B------:R-:W-:Y:S01]  /*2310*/  @P1 VIADD R14, R14, 0x1 ;  /* 0x000000010e0e1836 */ /* 0x000fe20000000000 */
[----:B------:R-:W-:-:S04]  /*2320*/  @!P2 LOP3.LUT R14, RZ, R10, RZ, 0x33, !PT ;  /* 0x0000000aff0ea212 */ /* 0x000fc800078e33ff */
[----:B------:R-:W-:-:S05]  /*2330*/  IADD3 R3, PT, PT, -R14, RZ, RZ ;  /* 0x000000ff0e037210 */ /* 0x000fca0007ffe1ff */
[----:B------:R-:W-:Y:S01]  /*2340*/  IMAD R0, R10, R3, R12 ;  /* 0x000000030a007224 */ /* 0x000fe200078e020c */
[----:B------:R-:W-:Y:S06]  /*2350*/  BRA `(.L_x_90) ;  /* 0x0000000000287947 */ /* 0x000fec0003800000 */
.L_x_89:
[----:B------:R-:W-:Y:S02]  /*2360*/  HFMA2 R22, -RZ, RZ, 0, 0 ;  /* 0x00000000ff167431 */ /* 0x000fe400000001ff */
        /* <DEDUP_REMOVED lines=9> */
.L_x_90:
[----:B------:R-:W0:Y:S08]  /*2400*/  LDC R7, c[0x0][0x388] ;  /* 0x0000e200ff077b82 */ /* 0x000e300000000800 */
[----:B------:R-:W1:Y:S01]  /*2410*/  LDC.64 R12, c[0x0][0x390] ;  /* 0x0000e400ff0c7b82 */ /* 0x000e620000000a00 */
[----:B0-----:R-:W-:-:S05]  /*2420*/  IADD3 R3, PT, PT, -R6, -0x2, R7 ;  /* 0xfffffffe06037810 */ /* 0x001fca0007ffe107 */
        /* <DEDUP_REMOVED lines=11> */
[----:B0-----:R-:W-:-:S06]  /*24e0*/  IADD3 R2, PT, PT, R0, 0xffffffe, RZ ;  /* 0x0ffffffe00027810 */ /* 0x001fcc0007ffe0ff */
        /* <DEDUP_REMOVED lines=8> */
[----:B------:R-:W-:Y:S01]  /*2570*/  @P0 IADD3 R5, PT, PT, -R10, R5, RZ ;  /* 0x000000050a050210 */ /* 0x000fe20007ffe1ff */
[----:B------:R-:W-:-:S03]  /*2580*/  @P0 VIADD R3, R3, 0x1 ;  /* 0x0000000103030836 */ /* 0x000fc60000000000 */
[----:B------:R-:W-:-:S13]  /*2590*/  ISETP.GE.U32.AND P1, PT, R5, R10, PT ;  /* 0x0000000a0500720c */ /* 0x000fda0003f26070 */
[----:B------:R-:W-:Y:S02]  /*25a0*/  @P1 IADD3 R3, PT, PT, R3, 0x1, RZ ;  /* 0x0000000103031810 */ /* 0x000fe40007ffe0ff */
[----:B------:R-:W-:-:S04]  /*25b0*/  @!P2 LOP3.LUT R3, RZ, R10, RZ, 0x33, !PT ;  /* 0x0000000aff03a212 */ /* 0x000fc800078e33ff */
[----:B------:R-:W-:Y:S01]  /*25c0*/  IADD3 R5, PT, PT, -R3, RZ, RZ ;  /* 0x000000ff03057210 */ /* 0x000fe20007ffe1ff */
[----:B------:R-:W-:-:S04]  /*25d0*/  IMAD.MOV.U32 R20, RZ, RZ, R3 ;  /* 0x000000ffff147224 */ /* 0x000fc800078e0003 */
[----:B------:R-:W-:Y:S01]  /*25e0*/  IMAD R10, R10, R5, R14 ;  /* 0x000000050a0a7224 */ /* 0x000fe200078e020e */
[----:B------:R-:W-:Y:S06]  /*25f0*/  BRA `(.L_x_92) ;  /* 0x0000000000207947 */ /* 0x000fec0003800000 */
.L_x_91:
[----:B------:R-:W-:Y:S01]  /*2600*/  MOV R23, R14 ;  /* 0x0000000e00177202 */ /* 0x000fe20000000f00 */
[----:B------:R-:W-:Y:S01]  /*2610*/  IMAD.MOV.U32 R2, RZ, RZ, R10 ;  /* 0x000000ffff027224 */ /* 0x000fe200078e000a */
[----:B------:R-:W-:Y:S02]  /*2620*/  MOV R22, R15 ;  /* 0x0000000f00167202 */ /* 0x000fe40000000f00 */
[----:B------:R-:W-:Y:S02]  /*2630*/  MOV R0, R11 ;  /* 0x0000000b00007202 */ /* 0x000fe40000000f00 */
[----:B------:R-:W-:-:S07]  /*2640*/  MOV R9, 0x2660 ;  /* 0x0000266000097802 */ /* 0x000fce0000000f00 */
[----:B------:R-:W-:Y:S05]  /*2650*/  CALL.REL.NOINC `($__internal_6_$__cuda_sm20_div_u64) ;  /* 0x0000000000d47944 */ /* 0x000fea0003c00000 */
[----:B------:R-:W-:-:S05]  /*2660*/  IADD3 R3, PT, PT, -R20, RZ, RZ ;  /* 0x000000ff14037210 */ /* 0x000fca0007ffe1ff */
[----:B------:R-:W-:-:S07]  /*2670*/  IMAD R10, R10, R3, R14 ;  /* 0x000000030a0a7224 */ /* 0x000fce00078e020e */
.L_x_92:
[----:B------:R-:W0:Y:S02]  /*2680*/  LDC R9, c[0x0][0x388] ;  /* 0x0000e200ff097b82 */ /* 0x000e240000000800 */
[----:B0-----:R-:W-:-:S06]  /*2690*/  IMAD.WIDE.U32 R2, R9, 0x8, R12 ;  /* 0x0000000809027825 */ /* 0x001fcc00078e000c */
[----:B------:R-:W2:Y:S01]  /*26a0*/  LDG.E R2, desc[UR4][R2.64] ;  /* 0x0000000402027981 */ /* 0x000ea2000c1e1900 */
[----:B------:R-:W-:Y:S01]  /*26b0*/  VIADD R6, R6, 0x2 ;  /* 0x0000000206067836 */ /* 0x000fe20000000000 */
[----:B------:R-:W-:Y:S01]  /*26c0*/  MOV R12, R20 ;  /* 0x00000014000c7202 */ /* 0x000fe20000000f00 */
[----:B--2---:R-:W-:-:S07]  /*26d0*/  IMAD R25, R2, R10, R25 ;  /* 0x0000000a02197224 */ /* 0x004fce00078e0219 */
.L_x_88:
[----:B------:R-:W-:-:S04]  /*26e0*/  LOP3.LUT R0, R9, 0x1, RZ, 0xc0, !PT ;  /* 0x0000000109007812 */ /* 0x000fc800078ec0ff */
[----:B------:R-:W-:-:S13]  /*26f0*/  ISETP.NE.U32.AND P0, PT, R0, 0x1, PT ;  /* 0x000000010000780c */ /* 0x000fda0003f05070 */
[----:B------:R-:W-:Y:S05]  /*2700*/  @P0 BRA `(.L_x_60) ;  /* 0x0000000000800947 */ /* 0x000fea0003800000 */
        /* <DEDUP_REMOVED lines=9> */
[----:B------:R-:W-:-:S05]  /*27a0*/  ISETP.NE.U32.AND P1, PT, R4, RZ, PT ;  /* 0x000000ff0400720c */ /* 0x000fca0003f25070 */
        /* <DEDUP_REMOVED lines=10> */
[----:B------:R-:W-:-:S04]  /*2850*/  @P0 IADD3 R5, PT, PT, -R4, R5, RZ ;  /* 0x0000000504050210 */ /* 0x000fc80007ffe1ff */
[----:B------:R-:W-:-:S13]  /*2860*/  ISETP.GE.U32.AND P0, PT, R5, R4, PT ;  /* 0x000000040500720c */ /* 0x000fda0003f06070 */
[----:B------:R-:W-:Y:S02]  /*2870*/  @P0 IADD3 R5, PT, PT, -R4, R5, RZ ;  /* 0x0000000504050210 */ /* 0x000fe40007ffe1ff */
[----:B------:R-:W-:Y:S01]  /*2880*/  @!P1 LOP3.LUT R5, RZ, R4, RZ, 0x33, !PT ;  /* 0x00000004ff059212 */ /* 0x000fe200078e33ff */
[----:B------:R-:W-:Y:S06]  /*2890*/  BRA `(.L_x_94) ;  /* 0x00000000000c7947 */ /* 0x000fec0003800000 */
.L_x_93:
[----:B------:R-:W-:-:S07]  /*28a0*/  MOV R0, 0x28c0 ;  /* 0x000028c000007802 */ /* 0x000fce0000000f00 */
[----:B------:R-:W-:Y:S05]  /*28b0*/  CALL.REL.NOINC `($__internal_7_$__cuda_sm20_rem_u64) ;  /* 0x0000000400547944 */ /* 0x000fea0003c00000 */
[----:B------:R-:W-:-:S07]  /*28c0*/  IMAD.MOV.U32 R5, RZ, RZ, R6 ;  /* 0x000000ffff057224 */ /* 0x000fce00078e0006 */
.L_x_94:
[----:B------:R-:W0:Y:S02]  /*28d0*/  LDC R7, c[0x0][0x388] ;  /* 0x0000e200ff077b82 */ /* 0x000e240000000800 */
[----:B0-----:R-:W-:-:S06]  /*28e0*/  IMAD.WIDE.U32 R2, R7, 0x8, R2 ;  /* 0x0000000807027825 */ /* 0x001fcc00078e0002 */
[----:B------:R-:W2:Y:S02]  /*28f0*/  LDG.E R2, desc[UR4][R2.64] ;  /* 0x0000000402027981 */ /* 0x000ea4000c1e1900 */
[----:B--2---:R-:W-:-:S07]  /*2900*/  IMAD R25, R2, R5, R25 ;  /* 0x0000000502197224 */ /* 0x004fce00078e0219 */
.L_x_60:
[----:B------:R-:W0:Y:S01]  /*2910*/  LDC.64 R2, c[0x0][0x3a0] ;  /* 0x0000e800ff027b82 */ /* 0x000e220000000a00 */
[----:B------:R-:W1:Y:S02]  /*2920*/  LDCU UR6, c[0x0][0x398] ;  /* 0x00007300ff0677ac */ /* 0x000e640008000800 */
[----:B-1----:R-:W-:Y:S01]  /*2930*/  IADD3 R25, PT, PT, R25, UR6, RZ ;  /* 0x0000000619197c10 */ /* 0x002fe2000fffe0ff */
[----:B------:R-:W1:Y:S04]  /*2940*/  LDCU.64 UR6, c[0x0][0x3a8] ;  /* 0x00007500ff0677ac */ /* 0x000e680008000a00 */
[----:B0-----:R-:W-:-:S06]  /*2950*/  IMAD.WIDE.U32 R2, R25, 0x8, R2 ;  /* 0x0000000819027825 */ /* 0x001fcc00078e0002 */
[----:B------:R-:W2:Y:S01]  /*2960*/  LDG.E.64 R2, desc[UR4][R2.64] ;  /* 0x0000000402027981 */ /* 0x000ea2000c1e1b00 */
[----:B-1----:R-:W-:-:S04]  /*2970*/  LEA R4, P0, R8, UR6, 0x3 ;  /* 0x0000000608047c11 */ /* 0x002fc8000f8018ff */
[----:B------:R-:W-:-:S05]  /*2980*/  LEA.HI.X R5, R8, UR7, RZ, 0x3, P0 ;  /* 0x0000000708057c11 */ /* 0x000fca00080f1cff */
[----:B--2---:R-:W-:Y:S01]  /*2990*/  STG.E.64 desc[UR4][R4.64], R2 ;  /* 0x0000000204007986 */ /* 0x004fe2000c101b04 */
[----:B------:R-:W-:Y:S05]  /*29a0*/  EXIT ;  /* 0x000000000000794d */ /* 0x000fea0003800000 */
        .weak           $__internal_6_$__cuda_sm20_div_u64
        .type           $__internal_6_$__cuda_sm20_div_u64,@function
        .size           $__internal_6_$__cuda_sm20_div_u64,($__internal_7_$__cuda_sm20_rem_u64 - $__internal_6_$__cuda_sm20_div_u64)
$__internal_6_$__cuda_sm20_div_u64:
[----:B------:R-:W-:Y:S01]  /*29b0*/  MOV R20, R2 ;  /* 0x0000000200147202 */ /* 0x000fe20000000f00 */
[----:B------:R-:W-:-:S05]  /*29c0*/  IMAD.MOV.U32 R21, RZ, RZ, R0 ;  /* 0x000000ffff157224 */ /* 0x000fca00078e0000 */
[----:B------:R-:W0:Y:S08]  /*29d0*/  I2F.U64.RP R20, R20 ;  /* 0x0000001400147312 */ /* 0x000e300000309000 */
[----:B0-----:R-:W0:Y:S02]  /*29e0*/  MUFU.RCP R20, R20 ;  /* 0x0000001400147308 */ /* 0x001e240000001000 */
[----:B0-----:R-:W-:-:S06]  /*29f0*/  IADD3 R20, PT, PT, R20, 0x1ffffffe, RZ ;  /* 0x1ffffffe14147810 */ /* 0x001fcc0007ffe0ff */
[----:B------:R-:W0:Y:S02]  /*2a00*/  F2I.U64.TRUNC R26, R20 ;  /* 0x00000014001a7311 */ /* 0x000e24000020d800 */
[----:B0-----:R-:W-:-:S04]  /*2a10*/  IMAD.WIDE.U32 R20, R26, R2, RZ ;  /* 0x000000021a147225 */ /* 0x001fc800078e00ff */
[C---:B------:R-:W-:Y:S01]  /*2a20*/  IMAD R21, R26.reuse, R0, R21 ;  /* 0x000000001a157224 */ /* 0x040fe200078e0215 */
[----:B------:R-:W-:Y:S01]  /*2a30*/  IADD3 R24, P0, PT, RZ, -R20, RZ ;  /* 0x80000014ff187210 */ /* 0x000fe20007f1e0ff */
[----:B------:R-:W-:Y:S02]  /*2a40*/  IMAD.MOV.U32 R29, RZ, RZ, R26 ;  /* 0x000000ffff1d7224 */ /* 0x000fe400078e001a */
[----:B------:R-:W-:Y:S02]  /*2a50*/  IMAD R21, R27, R2, R21 ;  /* 0x000000021b157224 */ /* 0x000fe400078e0215 */
[----:B------:R-:W-:-:S03]  /*2a60*/  IMAD.HI.U32 R28, R26, R24, RZ ;  /* 0x000000181a1c7227 */ /* 0x000fc600078e00ff */
[----:B------:R-:W-:-:S05]  /*2a70*/  IADD3.X R21, PT, PT, RZ, ~R21, RZ, P0, !PT ;  /* 0x80000015ff157210 */ /* 0x000fca00007fe4ff */
[----:B------:R-:W-:-:S04]  /*2a80*/  IMAD.WIDE.U32 R28, P0, R26, R21, R28 ;  /* 0x000000151a1c7225 */ /* 0x000fc8000780001c */
[C---:B------:R-:W-:Y:S02]  /*2a90*/  IMAD R20, R27.reuse, R21, RZ ;  /* 0x000000151b147224 */ /* 0x040fe400078e02ff */
[----:B------:R-:W-:-:S04]  /*2aa0*/  IMAD.HI.U32 R24, P1, R27, R24, R28 ;  /* 0x000000181b187227 */ /* 0x000fc8000782001c */
[----:B------:R-:W-:Y:S01]  /*2ab0*/  IMAD.HI.U32 R21, R27, R21, RZ ;  /* 0x000000151b157227 */ /* 0x000fe200078e00ff */
[----:B------:R-:W-:-:S04]  /*2ac0*/  IADD3 R29, P2, PT, R20, R24, RZ ;  /* 0x00000018141d7210 */ /* 0x000fc80007f5e0ff */
[----:B------:R-:W-:Y:S01]  /*2ad0*/  IADD3.X R20, PT, PT, R21, R27, RZ, P0, !PT ;  /* 0x0000001b15147210 */ /* 0x000fe200007fe4ff */
[----:B------:R-:W-:-:S04]  /*2ae0*/  IMAD.WIDE.U32 R30, R29, R2, RZ ;  /* 0x000000021d1e7225 */ /* 0x000fc800078e00ff */
[----:B------:R-:W-:Y:S01]  /*2af0*/  HFMA2 R27, -RZ, RZ, 0, 0 ;  /* 0x00000000ff1b7431 */ /* 0x000fe200000001ff */
[----:B------:R-:W-:Y:S01]  /*2b00*/  IADD3.X R20, PT, PT, RZ, RZ, R20, P2, P1 ;  /* 0x000000ffff147210 */ /* 0x000fe200017e2414 */
[----:B------:R-:W-:Y:S01]  /*2b10*/  IMAD R26, R29, R0, R31 ;  /* 0x000000001d1a7224 */ /* 0x000fe200078e021f */
[----:B------:R-:W-:-:S03]  /*2b20*/  IADD3 R21, P0, PT, RZ, -R30, RZ ;  /* 0x8000001eff157210 */ /* 0x000fc60007f1e0ff */
[----:B------:R-:W-:Y:S02]  /*2b30*/  IMAD R26, R20, R2, R26 ;  /* 0x00000002141a7224 */ /* 0x000fe400078e021a */
[----:B------:R-:W-:-:S03]  /*2b40*/  IMAD.HI.U32 R28, R29, R21, RZ ;  /* 0x000000151d1c7227 */ /* 0x000fc600078e00ff */
[----:B------:R-:W-:-:S05]  /*2b50*/  IADD3.X R26, PT, PT, RZ, ~R26, RZ, P0, !PT ;  /* 0x8000001aff1a7210 */ /* 0x000fca00007fe4ff */
[----:B------:R-:W-:-:S04]  /*2b60*/  IMAD.WIDE.U32 R28, P0, R29, R26, R28 ;  /* 0x0000001a1d1c7225 */ /* 0x000fc8000780001c */
[C---:B------:R-:W-:Y:S02]  /*2b70*/  IMAD R24, R20.reuse, R26, RZ ;  /* 0x0000001a14187224 */ /* 0x040fe400078e02ff */
[----:B------:R-:W-:-:S04]  /*2b80*/  IMAD.HI.U32 R21, P1, R20, R21, R28 ;  /* 0x0000001514157227 */ /* 0x000fc8000782001c */
[----:B------:R-:W-:Y:S01]  /*2b90*/  IMAD.HI.U32 R26, R20, R26, RZ ;  /* 0x0000001a141a7227 */ /* 0x000fe200078e00ff */
[----:B------:R-:W-:-:S03]  /*2ba0*/  IADD3 R24, P2, PT, R24, R21, RZ ;  /* 0x0000001518187210 */ /* 0x000fc60007f5e0ff */
[----:B------:R-:W-:Y:S02]  /*2bb0*/  IMAD.X R21, R26, 0x1, R20, P0 ;  /* 0x000000011a157824 */ /* 0x000fe400000e0614 */
        /* <DEDUP_REMOVED lines=9> */
[----:B------:R-:W-:Y:S01]  /*2c50*/  IMAD.X R21, RZ, RZ, R21, P1 ;  /* 0x000000ffff157224 */ /* 0x000fe200008e0615 */
[----:B------:R-:W-:Y:S01]  /*2c60*/  IADD3 R26, P1, PT, -R26, R23, RZ ;  /* 0x000000171a1a7210 */ /* 0x000fe20007f3e1ff */
[C---:B------:R-:W-:Y:S01]  /*2c70*/  IMAD R24, R20.reuse, R0, R27 ;  /* 0x0000000014187224 */ /* 0x040fe200078e021b */
[----:B------:R-:W-:Y:S02]  /*2c80*/  IADD3 R23, P2, PT, R20, 0x1, RZ ;  /* 0x0000000114177810 */ /* 0x000fe40007f5e0ff */
[-C--:B------:R-:W-:Y:S01]  /*2c90*/  ISETP.GE.U32.AND P0, PT, R26, R2.reuse, PT ;  /* 0x000000021a00720c */ /* 0x080fe20003f06070 */
[----:B------:R-:W-:-:S05]  /*2ca0*/  IMAD R24, R21, R2, R24 ;  /* 0x0000000215187224 */ /* 0x000fca00078e0218 */
[----:B------:R-:W-:Y:S02]  /*2cb0*/  IADD3.X R22, PT, PT, ~R24, R22, RZ, P1, !PT ;  /* 0x0000001618167210 */ /* 0x000fe40000ffe5ff */
[----:B------:R-:W-:Y:S02]  /*2cc0*/  IADD3 R27, P1, PT, -R2, R26, RZ ;  /* 0x0000001a021b7210 */ /* 0x000fe40007f3e1ff */
[----:B------:R-:W-:Y:S02]  /*2cd0*/  ISETP.GE.U32.AND.EX P0, PT, R22, R0, PT, P0 ;  /* 0x000000001600720c */ /* 0x000fe40003f06100 */
[----:B------:R-:W-:Y:S02]  /*2ce0*/  IADD3.X R24, PT, PT, ~R0, R22, RZ, P1, !PT ;  /* 0x0000001600187210 */ /* 0x000fe40000ffe5ff */
[----:B------:R-:W-:Y:S01]  /*2cf0*/  SEL R27, R27, R26, P0 ;  /* 0x0000001a1b1b7207 */ /* 0x000fe20000000000 */
[----:B------:R-:W-:Y:S01]  /*2d00*/  IMAD.X R26, RZ, RZ, R21, P2 ;  /* 0x000000ffff1a7224 */ /* 0x000fe200010e0615 */
[----:B------:R-:W-:-:S02]  /*2d10*/  SEL R23, R23, R20, P0 ;  /* 0x0000001417177207 */ /* 0x000fc40000000000 */
[----:B------:R-:W-:Y:S02]  /*2d20*/  SEL R24, R24, R22, P0 ;  /* 0x0000001618187207 */ /* 0x000fe40000000000 */
[----:B------:R-:W-:Y:S02]  /*2d30*/  SEL R26, R26, R21, P0 ;  /* 0x000000151a1a7207 */ /* 0x000fe40000000000 */
[----:B------:R-:W-:Y:S02]  /*2d40*/  ISETP.GE.U32.AND P0, PT, R27, R2, PT ;  /* 0x000000021b00720c */ /* 0x000fe40003f06070 */
[----:B------:R-:W-:Y:S02]  /*2d50*/  IADD3 R20, P2, PT, R23, 0x1, RZ ;  /* 0x0000000117147810 */ /* 0x000fe40007f5e0ff */
[----:B------:R-:W-:Y:S02]  /*2d60*/  ISETP.GE.U32.AND.EX P0, PT, R24, R0, PT, P0 ;  /* 0x000000001800720c */ /* 0x000fe40003f06100 */
[----:B------:R-:W-:-:S02]  /*2d70*/  ISETP.NE.U32.AND P1, PT, R2, RZ, PT ;  /* 0x000000ff0200720c */ /* 0x000fc40003f25070 */
[-C--:B------:R-:W-:Y:S02]  /*2d80*/  IADD3.X R2, PT, PT, RZ, R26.reuse, RZ, P2, !PT ;  /* 0x0000001aff027210 */ /* 0x080fe400017fe4ff */
[----:B------:R-:W-:Y:S01]  /*2d90*/  SEL R20, R20, R23, P0 ;  /* 0x0000001714147207 */ /* 0x000fe20000000000 */
[----:B------:R-:W-:Y:S01]  /*2da0*/  IMAD.MOV.U32 R23, RZ, RZ, 0x0 ;  /* 0x00000000ff177424 */ /* 0x000fe200078e00ff */
[----:B------:R-:W-:Y:S02]  /*2db0*/  MOV R22, R9 ;  /* 0x0000000900167202 */ /* 0x000fe40000000f00 */
[----:B------:R-:W-:Y:S02]  /*2dc0*/  ISETP.NE.AND.EX P1, PT, R0, RZ, PT, P1 ;  /* 0x000000ff0000720c */ /* 0x000fe40003f25310 */
[----:B------:R-:W-:Y:S02]  /*2dd0*/  SEL R2, R2, R26, P0 ;  /* 0x0000001a02027207 */ /* 0x000fe40000000000 */
[----:B------:R-:W-:-:S02]  /*2de0*/  SEL R20, R20, 0xffffffff, P1 ;  /* 0xffffffff14147807 */ /* 0x000fc40000800000 */
[----:B------:R-:W-:Y:S01]  /*2df0*/  SEL R21, R2, 0xffffffff, P1 ;  /* 0xffffffff02157807 */ /* 0x000fe20000800000 */
[----:B------:R-:W-:Y:S06]  /*2e00*/  RET.REL.NODEC R22 `(copy_strided_f64) ;  /* 0xffffffd0167c7950 */ /* 0x000fec0003c3ffff */
        .weak           $__internal_7_$__cuda_sm20_rem_u64
        .type           $__internal_7_$__cuda_sm20_rem_u64,@function
        .size           $__internal_7_$__cuda_sm20_rem_u64,(.L_x_283 - $__internal_7_$__cuda_sm20_rem_u64)
$__internal_7_$__cuda_sm20_rem_u64:
[----:B------:R-:W0:Y:S08]  /*2e10*/  I2F.U64.RP R9, R4 ;  /* 0x0000000400097312 */ /* 0x000e300000309000 */
[----:B0-----:R-:W0:Y:S02]  /*2e20*/  MUFU.RCP R9, R9 ;  /* 0x0000000900097308 */ /* 0x001e240000001000 */
[----:B0-----:R-:W-:-:S06]  /*2e30*/  IADD3 R6, PT, PT, R9, 0x1ffffffe, RZ ;  /* 0x1ffffffe09067810 */ /* 0x001fcc0007ffe0ff */
[----:B------:R-:W0:Y:S02]  /*2e40*/  F2I.U64.TRUNC R6, R6 ;  /* 0x0000000600067311 */ /* 0x000e24000020d800 */
[----:B0-----:R-:W-:-:S04]  /*2e50*/  IMAD.WIDE.U32 R10, R6, R4, RZ ;  /* 0x00000004060a7225 */ /* 0x001fc800078e00ff */
[----:B------:R-:W-:Y:S01]  /*2e60*/  IMAD R11, R6, R5, R11 ;  /* 0x00000005060b7224 */ /* 0x000fe200078e020b */
        /* <DEDUP_REMOVED lines=13> */
[----:B------:R-:W-:Y:S01]  /*2f40*/  IMAD R7, R11, R5, R7 ;  /* 0x000000050b077224 */ /* 0x000fe200078e0207 */
[----:B------:R-:W-:-:S03]  /*2f50*/  IADD3 R13, P0, PT, RZ, -R6, RZ ;  /* 0x80000006ff0d7210 */ /* 0x000fc60007f1e0ff */
[----:B------:R-:W-:Y:S02]  /*2f60*/  IMAD R7, R9, R4, R7 ;  /* 0x0000000409077224 */ /* 0x000fe400078e0207 */
[----:B------:R-:W-:-:S03]  /*2f70*/  IMAD.HI.U32 R10, R11, R13, RZ ;  /* 0x0000000d0b0a7227 */ /* 0x000fc600078e00ff */
[----:B------:R-:W-:Y:S01]  /*2f80*/  IADD3.X R6, PT, PT, RZ, ~R7, RZ, P0, !PT ;  /* 0x80000007ff067210 */ /* 0x000fe200007fe4ff */
[----:B------:R-:W-:-:S04]  /*2f90*/  HFMA2 R7, -RZ, RZ, 0, 0 ;  /* 0x00000000ff077431 */ /* 0x000fc800000001ff */
        /* <DEDUP_REMOVED lines=8> */
[----:B------:R-:W-:-:S04]  /*3020*/  IMAD.WIDE.U32 R6, RZ, R11, R6 ;  /* 0x0000000bff067225 */ /* 0x000fc800078e0006 */
[----:B------:R-:W-:-:S05]  /*3030*/  IMAD.HI.U32 R6, P0, R9, R12, R6 ;  /* 0x0000000c09067227 */ /* 0x000fca0007800006 */
[----:B------:R-:W-:Y:S02]  /*3040*/  IADD3 R11, P1, PT, RZ, R6, RZ ;  /* 0x00000006ff0b7210 */ /* 0x000fe40007f3e0ff */
[----:B------:R-:W-:-:S03]  /*3050*/  IADD3.X R9, PT, PT, RZ, RZ, RZ, P0, !PT ;  /* 0x000000ffff097210 */ /* 0x000fc600007fe4ff */
[----:B------:R-:W-:-:S04]  /*3060*/  IMAD.WIDE.U32 R6, R11, R4, RZ ;  /* 0x000000040b067225 */ /* 0x000fc800078e00ff */
[----:B------:R-:W-:Y:S01]  /*3070*/  IMAD.X R9, RZ, RZ, R9, P1 ;  /* 0x000000ffff097224 */ /* 0x000fe200008e0609 */
[----:B------:R-:W-:Y:S01]  /*3080*/  IADD3 R13, P1, PT, -R6, R12, RZ ;  /* 0x0000000c060d7210 */ /* 0x000fe20007f3e1ff */
[----:B------:R-:W-:-:S03]  /*3090*/  IMAD R11, R11, R5, R7 ;  /* 0x000000050b0b7224 */ /* 0x000fc600078e0207 */
[-C--:B------:R-:W-:Y:S01]  /*30a0*/  ISETP.GE.U32.AND P0, PT, R13, R4.reuse, PT ;  /* 0x000000040d00720c */ /* 0x080fe20003f06070 */
[----:B------:R-:W-:-:S05]  /*30b0*/  IMAD R9, R9, R4, R11 ;  /* 0x0000000409097224 */ /* 0x000fca00078e020b */
[----:B------:R-:W-:Y:S02]  /*30c0*/  IADD3.X R11, PT, PT, RZ, ~R9, RZ, P1, !PT ;  /* 0x80000009ff0b7210 */ /* 0x000fe40000ffe4ff */
[----:B------:R-:W-:Y:S02]  /*30d0*/  IADD3 R7, P1, PT, -R4, R13, RZ ;  /* 0x0000000d04077210 */ /* 0x000fe40007f3e1ff */
[----:B------:R-:W-:Y:S02]  /*30e0*/  ISETP.GE.U32.AND.EX P0, PT, R11, R5, PT, P0 ;  /* 0x000000050b00720c */ /* 0x000fe40003f06100 */
[----:B------:R-:W-:Y:S02]  /*30f0*/  IADD3.X R9, PT, PT, ~R5, R11, RZ, P1, !PT ;  /* 0x0000000b05097210 */ /* 0x000fe40000ffe5ff */
[----:B------:R-:W-:Y:S02]  /*3100*/  SEL R7, R7, R13, P0 ;  /* 0x0000000d07077207 */ /* 0x000fe40000000000 */
[----:B------:R-:W-:-:S02]  /*3110*/  SEL R9, R9, R11, P0 ;  /* 0x0000000b09097207 */ /* 0x000fc40000000000 */
[C---:B------:R-:W-:Y:S01]  /*3120*/  ISETP.GE.U32.AND P0, PT, R7.reuse, R4, PT ;  /* 0x000000040700720c */ /* 0x040fe20003f06070 */
[----:B------:R-:W-:Y:S01]  /*3130*/  IMAD.IADD R6, R7, 0x1, -R4 ;  /* 0x0000000107067824 */ /* 0x000fe200078e0a04 */
[----:B------:R-:W-:Y:S02]  /*3140*/  ISETP.NE.U32.AND P1, PT, R4, RZ, PT ;  /* 0x000000ff0400720c */ /* 0x000fe40003f25070 */
[----:B------:R-:W-:Y:S02]  /*3150*/  ISETP.GE.U32.AND.EX P0, PT, R9, R5, PT, P0 ;  /* 0x000000050900720c */ /* 0x000fe40003f06100 */
[----:B------:R-:W-:Y:S01]  /*3160*/  ISETP.NE.AND.EX P1, PT, R5, RZ, PT, P1 ;  /* 0x000000ff0500720c */ /* 0x000fe20003f25310 */
[----:B------:R-:W-:Y:S01]  /*3170*/  HFMA2 R5, -RZ, RZ, 0, 0 ;  /* 0x00000000ff057431 */ /* 0x000fe200000001ff */
[----:B------:R-:W-:Y:S02]  /*3180*/  MOV R4, R0 ;  /* 0x0000000000047202 */ /* 0x000fe40000000f00 */
[----:B------:R-:W-:-:S04]  /*3190*/  SEL R6, R6, R7, P0 ;  /* 0x0000000706067207 */ /* 0x000fc80000000000 */
[----:B------:R-:W-:Y:S01]  /*31a0*/  SEL R6, R6, 0xffffffff, P1 ;  /* 0xffffffff06067807 */ /* 0x000fe20000800000 */
[----:B------:R-:W-:Y:S06]  /*31b0*/  RET.REL.NODEC R4 `(copy_strided_f64) ;  /* 0xffffffcc04907950 */ /* 0x000fec0003c3ffff */
.L_x_95:
        /* <DEDUP_REMOVED lines=12> */
.L_x_283:


//--------------------- .text.copy_strided_f32    --------------------------
	.section	.text.copy_strided_f32,"ax",@progbits
	.align	128
        .global         copy_strided_f32
        .type           copy_strided_f32,@function
        .size           copy_strided_f32,(.L_x_285 - copy_strided_f32)
        .other          copy_strided_f32,@"STO_CUDA_ENTRY STV_DEFAULT"
copy_strided_f32:
.text.copy_strided_f32:
        /* <DEDUP_REMOVED lines=27> */
.L_x_114:
        /* <DEDUP_REMOVED lines=28> */
.L_x_98:
[----:B------:R-:W-:Y:S02]  /*0370*/  HFMA2 R22, -RZ, RZ, 0, 0 ;  /* 0x00000000ff167431 */ /* 0x000fe400000001ff */
[----:B------:R-:W-:Y:S01]  /*0380*/  IMAD.MOV.U32 R23, RZ, RZ, R12 ;  /* 0x000000ffff177224 */ /* 0x000fe200078e000c */
[----:B------:R-:W-:Y:S01]  /*0390*/  MOV R0, R15 ;  /* 0x0000000f00007202 */ /* 0x000fe20000000f00 */
[----:B------:R-:W-:Y:S01]  /*03a0*/  IMAD.MOV.U32 R2, RZ, RZ, R14 ;  /* 0x000000ffff027224 */ /* 0x000fe200078e000e */
[----:B------:R-:W-:-:S07]  /*03b0*/  MOV R9, 0x3d0 ;  /* 0x000003d000097802 */ /* 0x000fce0000000f00 */
[----:B0-----:R-:W-:Y:S05]  /*03c0*/  CALL.REL.NOINC `($__internal_8_$__cuda_sm20_div_u64) ;  /* 0x0000002400787944 */ /* 0x001fea0003c00000 */
[----:B------:R-:W-:Y:S02]  /*03d0*/  IMAD.MOV R9, RZ, RZ, -R20 ;  /* 0x000000ffff097224 */ /* 0x000fe400078e0a14 */
[----:B------:R-:W-:Y:S02]  /*03e0*/  IMAD.MOV.U32 R15, RZ, RZ, R21 ;  /* 0x000000ffff0f7224 */ /* 0x000fe400078e0015 */
[----:B------:R-:W-:Y:S01]  /*03f0*/  IMAD R0, R14, R9, R12 ;  /* 0x000000090e007224 */ /* 0x000fe200078e020c */
[----:B------:R-:W-:-:S07]  /*0400*/  MOV R14, R20 ;  /* 0x00000014000e7202 */ /* 0x000fce0000000f00 */
.L_x_99:
        /* <DEDUP_REMOVED lines=31> */
.L_x_100:
[----:B------:R-:W-:Y:S01]  /*0600*/  IMAD.MOV.U32 R23, RZ, RZ, R14 ;  /* 0x000000ffff177224 */ /* 0x000fe200078e000e */
[----:B------:R-:W-:Y:S01]  /*0610*/  MOV R22, R15 ;  /* 0x0000000f00167202 */ /* 0x000fe20000000f00 */
[----:B------:R-:W-:Y:S01]  /*0620*/  IMAD.MOV.U32 R2, RZ, RZ, R12 ;  /* 0x000000ffff027224 */ /* 0x000fe200078e000c */
[----:B------:R-:W-:Y:S02]  /*0630*/  MOV R0, R13 ;  /* 0x0000000d00007202 */ /* 0x000fe40000000f00 */
[----:B------:R-:W-:-:S07]  /*0640*/  MOV R9, 0x660 ;  /* 0x0000066000097802 */ /* 0x000fce0000000f00 */
[----:B------:R-:W-:Y:S05]  /*0650*/  CALL.REL.NOINC `($__internal_8_$__cuda_sm20_div_u64) ;  /* 0x0000002000d47944 */ /* 0x000fea0003c00000 */
[----:B------:R-:W-:Y:S02]  /*0660*/  IMAD.MOV R9, RZ, RZ, -R20 ;  /* 0x000000ffff097224 */ /* 0x000fe400078e0a14 */
[----:B------:R-:W-:Y:S02]  /*0670*/  IMAD.MOV.U32 R15, RZ, RZ, R21 ;  /* 0x000000ffff0f7224 */ /* 0x000fe400078e0015 */
[----:B------:R-:W-:Y:S01]  /*0680*/  IMAD R0, R12, R9, R14 ;  /* 0x000000090c007224 */ /* 0x000fe200078e020e */
[----:B------:R-:W-:-:S07]  /*0690*/  MOV R14, R20 ;  /* 0x00000014000e7202 */ /* 0x000fce0000000f00 */
.L_x_101:
        /* <DEDUP_REMOVED lines=31> */
.L_x_102:
        /* <DEDUP_REMOVED lines=10> */
.L_x_103:
        /* <DEDUP_REMOVED lines=30> */
.L_x_104:
[----:B------:R-:W-:Y:S01]  /*0b10*/  MOV R23, R14 ;  /* 0x0000000e00177202 */ /* 0x000fe20000000f00 */
[----:B------:R-:W-:Y:S01]  /*0b20*/  IMAD.MOV.U32 R22, RZ, RZ, R15 ;  /* 0x000000ffff167224 */ /* 0x000fe200078e000f */
[----:B------:R-:W-:Y:S01]  /*0b30*/  MOV R2, R12 ;  /* 0x0000000c00027202 */ /* 0x000fe20000000f00 */
[----:B------:R-:W-:Y:S01]  /*0b40*/  IMAD.MOV.U32 R0, RZ, RZ, R13 ;  /* 0x000000ffff007224 */ /* 0x000fe200078e000d */
[----:B------:R-:W-:-:S07]  /*0b50*/  MOV R9, 0xb70 ;  /* 0x00000b7000097802 */ /* 0x000fce0000000f00 */
[----:B------:R-:W-:Y:S05]  /*0b60*/  CALL.REL.NOINC `($__internal_8_$__cuda_sm20_div_u64) ;  /* 0x0000001c00907944 */ /* 0x000fea0003c00000 */
[----:B------:R-:W-:Y:S02]  /*0b70*/  IADD3 R9, PT, PT, -R20, RZ, RZ ;  /* 0x000000ff14097210 */ /* 0x000fe40007ffe1ff */
[----:B------:R-:W-:-:S03]  /*0b80*/  MOV R15, R21 ;  /* 0x00000015000f7202 */ /* 0x000fc60000000f00 */
[----:B------:R-:W-:Y:S02]  /*0b90*/  IMAD R0, R12, R9, R14 ;  /* 0x000000090c007224 */ /* 0x000fe400078e020e */
[----:B------:R-:W-:-:S07]  /*0ba0*/  IMAD.MOV.U32 R14, RZ, RZ, R20 ;  /* 0x000000ffff0e7224 */ /* 0x000fce00078e0014 */
.L_x_105:
        /* <DEDUP_REMOVED lines=31> */
.L_x_106:
        /* <DEDUP_REMOVED lines=10> */
.L_x_107:
        /* <DEDUP_REMOVED lines=30> */
.L_x_108:
[----:B------:R-:W-:Y:S01]  /*1020*/  IMAD.MOV.U32 R23, RZ, RZ, R14 ;  /* 0x000000ffff177224 */ /* 0x000fe200078e000e */
[----:B------:R-:W-:Y:S01]  /*1030*/  MOV R22, R15 ;  /* 0x0000000f00167202 */ /* 0x000fe20000000f00 */
[----:B------:R-:W-:Y:S01]  /*1040*/  IMAD.MOV.U32 R2, RZ, RZ, R12 ;  /* 0x000000ffff027224 */ /* 0x000fe200078e000c */
[----:B------:R-:W-:Y:S02]  /*1050*/  MOV R0, R13 ;  /* 0x0000000d00007202 */ /* 0x000fe40000000f00 */
[----:B------:R-:W-:-:S07]  /*1060*/  MOV R9, 0x1080 ;  /* 0x0000108000097802 */ /* 0x000fce0000000f00 */
[----:B------:R-:W-:Y:S05]  /*1070*/  CALL.REL.NOINC `($__internal_8_$__cuda_sm20_div_u64) ;  /* 0x00000018004c7944 */ /* 0x000fea0003c00000 */
[----:B------:R-:W-:Y:S01]  /*1080*/  IMAD.MOV R9, RZ, RZ, -R20 ;  /* 0x000000ffff097224 */ /* 0x000fe200078e0a14 */
[----:B------:R-:W-:Y:S01]  /*1090*/  MOV R16, R20 ;  /* 0x0000001400107202 */ /* 0x000fe20000000f00 */
[----:B------:R-:W-:Y:S02]  /*10a0*/  IMAD.MOV.U32 R17, RZ, RZ, R21 ;  /* 0x000000ffff117224 */ /* 0x000fe400078e0015 */
[----:B------:R-:W-:-:S07]  /*10b0*/  IMAD R0, R12, R9, R14 ;  /* 0x000000090c007224 */ /* 0x000fce00078e020e */
.L_x_109:
        /* <DEDUP_REMOVED lines=31> */
.L_x_110:
        /* <DEDUP_REMOVED lines=10> */
.L_x_111:
        /* <DEDUP_REMOVED lines=30> */
.L_x_112:
[----:B------:R-:W-:Y:S01]  /*1530*/  MOV R23, R14 ;  /* 0x0000000e00177202 */ /* 0x000fe20000000f00 */
[----:B------:R-:W-:Y:S01]  /*1540*/  IMAD.MOV.U32 R22, RZ, RZ, R15 ;  /* 0x000000ffff167224 */ /* 0x000fe200078e000f */
[----:B------:R-:W-:Y:S01]  /*1550*/  MOV R2, R18 ;  /* 0x0000001200027202 */ /* 0x000fe20000000f00 */
[----:B------:R-:W-:Y:S01]  /*1560*/  IMAD.MOV.U32 R0, RZ, RZ, R19 ;  /* 0x000000ffff007224 */ /* 0x000fe200078e0013 */
[----:B------:R-:W-:-:S07]  /*1570*/  MOV R9, 0x1590 ;  /* 0x0000159000097802 */ /* 0x000fce0000000f00 */
[----:B------:R-:W-:Y:S05]  /*1580*/  CALL.REL.NOINC `($__internal_8_$__cuda_sm20_div_u64) ;  /* 0x0000001400087944 */ /* 0x000fea0003c00000 */
[----:B------:R-:W-:Y:S01]  /*1590*/  IADD3 R9, PT, PT, -R20, RZ, RZ ;  /* 0x000000ff14097210 */ /* 0x000fe20007ffe1ff */
[----:B------:R-:W-:-:S04]  /*15a0*/  IMAD.MOV.U32 R12, RZ, RZ, R20 ;  /* 0x000000ffff0c7224 */ /* 0x000fc800078e0014 */
[----:B------:R-:W-:-:S07]  /*15b0*/  IMAD R14, R18, R9, R14 ;  /* 0x00000009120e7224 */ /* 0x000fce00078e020e */
.L_x_113:
        /* <DEDUP_REMOVED lines=8> */
.L_x_97:
        /* <DEDUP_REMOVED lines=35> */
.L_x_116:
[----:B------:R-:W-:Y:S01]  /*1870*/  MOV R23, R12 ;  /* 0x0000000c00177202 */ /* 0x000fe20000000f00 */
[----:B------:R-:W-:Y:S01]  /*1880*/  IMAD.MOV.U32 R22, RZ, RZ, RZ ;  /* 0x000000ffff167224 */ /* 0x000fe200078e00ff */
        /* <DEDUP_REMOVED lines=8> */
.L_x_117:
        /* <DEDUP_REMOVED lines=33> */
.L_x_118:
[----:B------:R-:W-:Y:S01]  /*1b20*/  MOV R23, R12 ;  /* 0x0000000c00177202 */ /* 0x000fe20000000f00 */
[----:B------:R-:W-:Y:S01]  /*1b30*/  IMAD.MOV.U32 R22, RZ, RZ, R13 ;  /* 0x000000ffff167224 */ /* 0x000fe200078e000d */
[----:B------:R-:W-:Y:S01]  /*1b40*/  MOV R2, R10 ;  /* 0x0000000a00027202 */ /* 0x000fe20000000f00 */
[----:B------:R-:W-:Y:S01]  /*1b50*/  IMAD.MOV.U32 R0, RZ, RZ, R11 ;  /* 0x000000ffff007224 */ /* 0x000fe200078e000b */
[----:B------:R-:W-:-:S07]  /*1b60*/  MOV R9, 0x1b80 ;  /* 0x00001b8000097802 */ /* 0x000fce0000000f00 */
[----:B------:R-:W-:Y:S05]  /*1b70*/  CALL.REL.NOINC `($__internal_8_$__cuda_sm20_div_u64) ;  /* 0x0000000c008c7944 */ /* 0x000fea0003c00000 */
[----:B------:R-:W-:Y:S01]  /*1b80*/  IADD3 R7, PT, PT, -R20, RZ, RZ ;  /* 0x000000ff14077210 */ /* 0x000fe20007ffe1ff */
[----:B------:R-:W-:Y:S01]  /*1b90*/  IMAD.MOV.U32 R16, RZ, RZ, R20 ;  /* 0x000000ffff107224 */ /* 0x000fe200078e0014 */
[----:B------:R-:W-:-:S03]  /*1ba0*/  MOV R17, R21 ;  /* 0x0000001500117202 */ /* 0x000fc60000000f00 */
[----:B------:R-:W-:-:S07]  /*1bb0*/  IMAD R0, R10, R7, R12 ;  /* 0x000000070a007224 */ /* 0x000fce00078e020c */
.L_x_119:
        /* <DEDUP_REMOVED lines=33> */
.L_x_120:
        /* <DEDUP_REMOVED lines=10> */
.L_x_121:
        /* <DEDUP_REMOVED lines=32> */
.L_x_122:
[----:B------:R-:W-:Y:S01]  /*2070*/  IMAD.MOV.U32 R23, RZ, RZ, R10 ;  /* 0x000000ffff177224 */ /* 0x000fe200078e000a */
[----:B------:R-:W-:Y:S01]  /*2080*/  MOV R22, R11 ;  /* 0x0000000b00167202 */ /* 0x000fe20000000f00 */
[----:B------:R-:W-:Y:S01]  /*2090*/  IMAD.MOV.U32 R2, RZ, RZ, R14 ;  /* 0x000000ffff027224 */ /* 0x000fe200078e000e */
[----:B------:R-:W-:Y:S02]  /*20a0*/  MOV R0, R15 ;  /* 0x0000000f00007202 */ /* 0x000fe40000000f00 */
[----:B------:R-:W-:-:S07]  /*20b0*/  MOV R9, 0x20d0 ;  /* 0x000020d000097802 */ /* 0x000fce0000000f00 */
[----:B------:R-:W-:Y:S05]  /*20c0*/  CALL.REL.NOINC `($__internal_8_$__cuda_sm20_div_u64) ;  /* 0x0000000800387944 */ /* 0x000fea0003c00000 */
[----:B------:R-:W-:Y:S01]  /*20d0*/  IADD3 R7, PT, PT, -R20, RZ, RZ ;  /* 0x000000ff14077210 */ /* 0x000fe20007ffe1ff */
[----:B------:R-:W-:-:S04]  /*20e0*/  IMAD.MOV.U32 R12, RZ, RZ, R20 ;  /* 0x000000ffff0c7224 */ /* 0x000fc800078e0014 */
[----:B------:R-:W-:-:S07]  /*20f0*/  IMAD R10, R14, R7, R10 ;  /* 0x000000070e0a7224 */ /* 0x000fce00078e020a */
.L_x_123:
[----:B------:R-:W0:Y:S02]  /*2100*/  LDC R9, c[0x0][0x388] ;  /* 0x0000e200ff097b82 */ /* 0x000e240000000800 */
[----:B0-----:R-:W-:-:S06]  /*2110*/  IMAD.WIDE.U32 R16, R9, 0x8, R16 ;  /* 0x0000000809107825 */ /* 0x001fcc00078e0010 */
[----:B------:R-:W2:Y:S01]  /*2120*/  LDG.E R16, desc[UR4][R16.64] ;  /* 0x0000000410107981 */ /* 0x000ea2000c1e1900 */
[----:B------:R-:W-:Y:S01]  /*2130*/  IADD3 R6, PT, PT, R6, 0x4, RZ ;  /* 0x0000000406067810 */ /* 0x000fe20007ffe0ff */
[----:B--2---:R-:W-:-:S07]  /*2140*/  IMAD R25, R16, R10, R5 ;  /* 0x0000000a10197224 */ /* 0x004fce00078e0205 */
.L_x_115:
        /* <DEDUP_REMOVED lines=33> */
.L_x_125:
[----:B------:R-:W-:Y:S02]  /*2360*/  HFMA2 R22, -RZ, RZ, 0, 0 ;  /* 0x00000000ff167431 */ /* 0x000fe400000001ff */
        /* <DEDUP_REMOVED lines=9> */
.L_x_126:
        /* <DEDUP_REMOVED lines=32> */
.L_x_127:
[----:B------:R-:W-:Y:S01]  /*2600*/  MOV R23, R14 ;  /* 0x0000000e00177202 */ /* 0x000fe20000000f00 */
[----:B------:R-:W-:Y:S01]  /*2610*/  IMAD.MOV.U32 R2, RZ, RZ, R10 ;  /* 0x000000ffff027224 */ /* 0x000fe200078e000a */
[----:B------:R-:W-:Y:S02]  /*2620*/  MOV R22, R15 ;  /* 0x0000000f00167202 */ /* 0x000fe40000000f00 */
[----:B------:R-:W-:Y:S02]  /*2630*/  MOV R0, R11 ;  /* 0x0000000b00007202 */ /* 0x000fe40000000f00 */
[----:B------:R-:W-:-:S07]  /*2640*/  MOV R9, 0x2660 ;  /* 0x0000266000097802 */ /* 0x000fce0000000f00 */
[----:B------:R-:W-:Y:S05]  /*2650*/  CALL.REL.NOINC `($__internal_8_$__cuda_sm20_div_u64) ;  /* 0x0000000000d47944 */ /* 0x000fea0003c00000 */
[----:B------:R-:W-:-:S05]  /*2660*/  IADD3 R3, PT, PT, -R20, RZ, RZ ;  /* 0x000000ff14037210 */ /* 0x000fca0007ffe1ff */
[----:B------:R-:W-:-:S07]  /*2670*/  IMAD R10, R10, R3, R14 ;  /* 0x000000030a0a7224 */ /* 0x000fce00078e020e */
.L_x_128:
[----:B------:R-:W0:Y:S02]  /*2680*/  LDC R9, c[0x0][0x388] ;  /* 0x0000e200ff097b82 */ /* 0x000e240000000800 */
[----:B0-----:R-:W-:-:S06]  /*2690*/  IMAD.WIDE.U32 R2, R9, 0x8, R12 ;  /* 0x0000000809027825 */ /* 0x001fcc00078e000c */
[----:B------:R-:W2:Y:S01]  /*26a0*/  LDG.E R2, desc[UR4][R2.64] ;  /* 0x0000000402027981 */ /* 0x000ea2000c1e1900 */
[----:B------:R-:W-:Y:S01]  /*26b0*/  VIADD R6, R6, 0x2 ;  /* 0x0000000206067836 */ /* 0x000fe20000000000 */
[----:B------:R-:W-:Y:S01]  /*26c0*/  MOV R12, R20 ;  /* 0x00000014000c7202 */ /* 0x000fe20000000f00 */
[----:B--2---:R-:W-:-:S07]  /*26d0*/  IMAD R25, R2, R10, R25 ;  /* 0x0000000a02197224 */ /* 0x004fce00078e0219 */
.L_x_124:
        /* <DEDUP_REMOVED lines=28> */
.L_x_129:
[----:B------:R-:W-:-:S07]  /*28a0*/  MOV R0, 0x28c0 ;  /* 0x000028c000007802 */ /* 0x000fce0000000f00 */
[----:B------:R-:W-:Y:S05]  /*28b0*/  CALL.REL.NOINC `($__internal_9_$__cuda_sm20_rem_u64) ;  /* 0x0000000400547944 */ /* 0x000fea0003c00000 */
[----:B------:R-:W-:-:S07]  /*28c0*/  IMAD.MOV.U32 R5, RZ, RZ, R6 ;  /* 0x000000ffff057224 */ /* 0x000fce00078e0006 */
.L_x_130:
[----:B------:R-:W0:Y:S02]  /*28d0*/  LDC R7, c[0x0][0x388] ;  /* 0x0000e200ff077b82 */ /* 0x000e240000000800 */
[----:B0-----:R-:W-:-:S06]  /*28e0*/  IMAD.WIDE.U32 R2, R7, 0x8, R2 ;  /* 0x0000000807027825 */ /* 0x001fcc00078e0002 */
[----:B------:R-:W2:Y:S02]  /*28f0*/  LDG.E R2, desc[UR4][R2.64] ;  /* 0x0000000402027981 */ /* 0x000ea4000c1e1900 */
[----:B--2---:R-:W-:-:S07]  /*2900*/  IMAD R25, R2, R5, R25 ;  /* 0x0000000502197224 */ /* 0x004fce00078e0219 */
.L_x_96:
[----:B------:R-:W0:Y:S01]  /*2910*/  LDC.64 R2, c[0x0][0x3a0] ;  /* 0x0000e800ff027b82 */ /* 0x000e220000000a00 */
[----:B------:R-:W1:Y:S02]  /*2920*/  LDCU UR6, c[0x0][0x398] ;  /* 0x00007300ff0677ac */ /* 0x000e640008000800 */
[----:B-1----:R-:W-:Y:S01]  /*2930*/  IADD3 R25, PT, PT, R25, UR6, RZ ;  /* 0x0000000619197c10 */ /* 0x002fe2000fffe0ff */
[----:B------:R-:W1:Y:S04]  /*2940*/  LDCU.64 UR6, c[0x0][0x3a8] ;  /* 0x00007500ff0677ac */ /* 0x000e680008000a00 */
[----:B0-----:R-:W-:-:S06]  /*2950*/  IMAD.WIDE.U32 R2, R25, 0x4, R2 ;  /* 0x0000000419027825 */ /* 0x001fcc00078e0002 */
[----:B------:R-:W2:Y:S01]  /*2960*/  LDG.E R3, desc[UR4][R2.64] ;  /* 0x0000000402037981 */ /* 0x000ea2000c1e1900 */
[----:B-1----:R-:W-:-:S04]  /*2970*/  LEA R4, P0, R8, UR6, 0x2 ;  /* 0x0000000608047c11 */ /* 0x002fc8000f8010ff */
[----:B------:R-:W-:-:S05]  /*2980*/  LEA.HI.X R5, R8, UR7, RZ, 0x2, P0 ;  /* 0x0000000708057c11 */ /* 0x000fca00080f14ff */
[----:B--2---:R-:W-:Y:S01]  /*2990*/  STG.E desc[UR4][R4.64], R3 ;  /* 0x0000000304007986 */ /* 0x004fe2000c101904 */
[----:B------:R-:W-:Y:S05]  /*29a0*/  EXIT ;  /* 0x000000000000794d */ /* 0x000fea0003800000 */
        .weak           $__internal_8_$__cuda_sm20_div_u64
        .type           $__internal_8_$__cuda_sm20_div_u64,@function
        .size           $__internal_8_$__cuda_sm20_div_u64,($__internal_9_$__cuda_sm20_rem_u64 - $__internal_8_$__cuda_sm20_div_u64)
$__internal_8_$__cuda_sm20_div_u64:
        /* <DEDUP_REMOVED lines=69> */
[----:B------:R-:W-:Y:S06]  /*2e00*/  RET.REL.NODEC R22 `(copy_strided_f32) ;  /* 0xffffffd0167c7950 */ /* 0x000fec0003c3ffff */
        .weak           $__internal_9_$__cuda_sm20_rem_u64
        .type           $__internal_9_$__cuda_sm20_rem_u64,@function
        .size           $__internal_9_$__cuda_sm20_rem_u64,(.L_x_285 - $__internal_9_$__cuda_sm20_rem_u64)
$__internal_9_$__cuda_sm20_rem_u64:
        /* <DEDUP_REMOVED lines=58> */
[----:B------:R-:W-:Y:S06]  /*31b0*/  RET.REL.NODEC R4 `(copy_strided_f32) ;  /* 0xffffffcc04907950 */ /* 0x000fec0003c3ffff */
.L_x_131:
        /* <DEDUP_REMOVED lines=12> */
.L_x_285:


//--------------------- .text.copy_strided_i64    --------------------------
	.section	.text.copy_strided_i64,"ax",@progbits
	.align	128
        .global         copy_strided_i64
        .type           copy_strided_i64,@function
        .size           copy_strided_i64,(.L_x_287 - copy_strided_i64)
        .other          copy_strided_i64,@"STO_CUDA_ENTRY STV_DEFAULT"
copy_strided_i64:
.text.copy_strided_i64:
        /* <DEDUP_REMOVED lines=27> */
.L_x_150:
        /* <DEDUP_REMOVED lines=28> */
.L_x_134:
[----:B------:R-:W-:Y:S02]  /*0370*/  HFMA2 R22, -RZ, RZ, 0, 0 ;  /* 0x00000000ff167431 */ /* 0x000fe400000001ff */
[----:B------:R-:W-:Y:S01]  /*0380*/  IMAD.MOV.U32 R23, RZ, RZ, R12 ;  /* 0x000000ffff177224 */ /* 0x000fe200078e000c */
[----:B------:R-:W-:Y:S01]  /*0390*/  MOV R0, R15 ;  /* 0x0000000f00007202 */ /* 0x000fe20000000f00 */
[----:B------:R-:W-:Y:S01]  /*03a0*/  IMAD.MOV.U32 R2, RZ, RZ, R14 ;  /* 0x000000ffff027224 */ /* 0x000fe200078e000e */
[----:B------:R-:W-:-:S07]  /*03b0*/  MOV R9, 0x3d0 ;  /* 0x000003d000097802 */ /* 0x000fce0000000f00 */
[----:B0-----:R-:W-:Y:S05]  /*03c0*/  CALL.REL.NOINC `($__internal_10_$__cuda_sm20_div_u64) ;  /* 0x0000002400787944 */ /* 0x001fea0003c00000 */
[----:B------:R-:W-:Y:S02]  /*03d0*/  IMAD.MOV R9, RZ, RZ, -R20 ;  /* 0x000000ffff097224 */ /* 0x000fe400078e0a14 */
[----:B------:R-:W-:Y:S02]  /*03e0*/  IMAD.MOV.U32 R15, RZ, RZ, R21 ;  /* 0x000000ffff0f7224 */ /* 0x000fe400078e0015 */
[----:B------:R-:W-:Y:S01]  /*03f0*/  IMAD R0, R14, R9, R12 ;  /* 0x000000090e007224 */ /* 0x000fe200078e020c */
[----:B------:R-:W-:-:S07]  /*0400*/  MOV R14, R20 ;  /* 0x00000014000e7202 */ /* 0x000fce0000000f00 */
.L_x_135:
        /* <DEDUP_REMOVED lines=31> */
.L_x_136:
[----:B------:R-:W-:Y:S01]  /*0600*/  IMAD.MOV.U32 R23, RZ, RZ, R14 ;  /* 0x000000ffff177224 */ /* 0x000fe200078e000e */
[----:B------:R-:W-:Y:S01]  /*0610*/  MOV R22, R15 ;  /* 0x0000000f00167202 */ /* 0x000fe20000000f00 */
[----:B------:R-:W-:Y:S01]  /*0620*/  IMAD.MOV.U32 R2, RZ, RZ, R12 ;  /* 0x000000ffff027224 */ /* 0x000fe200078e000c */
[----:B------:R-:W-:Y:S02]  /*0630*/  MOV R0, R13 ;  /* 0x0000000d00007202 */ /* 0x000fe40000000f00 */
[----:B------:R-:W-:-:S07]  /*0640*/  MOV R9, 0x660 ;  /* 0x0000066000097802 */ /* 0x000fce0000000f00 */
[----:B------:R-:W-:Y:S05]  /*0650*/  CALL.REL.NOINC `($__internal_10_$__cuda_sm20_div_u64) ;  /* 0x0000002000d47944 */ /* 0x000fea0003c00000 */
[----:B------:R-:W-:Y:S02]  /*0660*/  IMAD.MOV R9, RZ, RZ, -R20 ;  /* 0x000000ffff097224 */ /* 0x000fe400078e0a14 */
[----:B------:R-:W-:Y:S02]  /*0670*/  IMAD.MOV.U32 R15, RZ, RZ, R21 ;  /* 0x000000ffff0f7224 */ /* 0x000fe400078e0015 */
[----:B------:R-:W-:Y:S01]  /*0680*/  IMAD R0, R12, R9, R14 ;  /* 0x000000090c007224 */ /* 0x000fe200078e020e */
[----:B------:R-:W-:-:S07]  /*0690*/  MOV R14, R20 ;  /* 0x00000014000e7202 */ /* 0x000fce0000000f00 */
.L_x_137:
        /* <DEDUP_REMOVED lines=31> */
.L_x_138:
        /* <DEDUP_REMOVED lines=10> */
.L_x_139:
        /* <DEDUP_REMOVED lines=30> */
.L_x_140:
[----:B------:R-:W-:Y:S01]  /*0b10*/  MOV R23, R14 ;  /* 0x0000000e00177202 */ /* 0x000fe20000000f00 */
[----:B------:R-:W-:Y:S01]  /*0b20*/  IMAD.MOV.U32 R22, RZ, RZ, R15 ;  /* 0x000000ffff167224 */ /* 0x000fe200078e000f */
[----:B------:R-:W-:Y:S01]  /*0b30*/  MOV R2, R12 ;  /* 0x0000000c00027202 */ /* 0x000fe20000000f00 */
[----:B------:R-:W-:Y:S01]  /*0b40*/  IMAD.MOV.U32 R0, RZ, RZ, R13 ;  /* 0x000000ffff007224 */ /* 0x000fe200078e000d */
[----:B------:R-:W-:-:S07]  /*0b50*/  MOV R9, 0xb70 ;  /* 0x00000b7000097802 */ /* 0x000fce0000000f00 */
[----:B------:R-:W-:Y:S05]  /*0b60*/  CALL.REL.NOINC `($__internal_10_$__cuda_sm20_div_u64) ;  /* 0x0000001c00907944 */ /* 0x000fea0003c00000 */
[----:B------:R-:W-:Y:S02]  /*0b70*/  IADD3 R9, PT, PT, -R20, RZ, RZ ;  /* 0x000000ff14097210 */ /* 0x000fe40007ffe1ff */
[----:B------:R-:W-:-:S03]  /*0b80*/  MOV R15, R21 ;  /* 0x00000015000f7202 */ /* 0x000fc60000000f00 */
[----:B------:R-:W-:Y:S02]  /*0b90*/  IMAD R0, R12, R9, R14 ;  /* 0x000000090c007224 */ /* 0x000fe400078e020e */
[----:B------:R-:W-:-:S07]  /*0ba0*/  IMAD.MOV.U32 R14, RZ, RZ, R20 ;  /* 0x000000ffff0e7224 */ /* 0x000fce00078e0014 */
.L_x_141:
        /* <DEDUP_REMOVED lines=31> */
.L_x_142:
        /* <DEDUP_REMOVED lines=10> */
.L_x_143:
        /* <DEDUP_REMOVED lines=30> */
.L_x_144:
[----:B------:R-:W-:Y:S01]  /*1020*/  IMAD.MOV.U32 R23, RZ, RZ, R14 ;  /* 0x000000ffff177224 */ /* 0x000fe200078e000e */
[----:B------:R-:W-:Y:S01]  /*1030*/  MOV R22, R15 ;  /* 0x0000000f00167202 */ /* 0x000fe20000000f00 */
[----:B------:R-:W-:Y:S01]  /*1040*/  IMAD.MOV.U32 R2, RZ, RZ, R12 ;  /* 0x000000ffff027224 */ /* 0x000fe200078e000c */
[----:B------:R-:W-:Y:S02]  /*1050*/  MOV R0, R13 ;  /* 0x0000000d00007202 */ /* 0x000fe40000000f00 */
[----:B------:R-:W-:-:S07]  /*1060*/  MOV R9, 0x1080 ;  /* 0x0000108000097802 */ /* 0x000fce0000000f00 */
[----:B------:R-:W-:Y:S05]  /*1070*/  CALL.REL.NOINC `($__internal_10_$__cuda_sm20_div_u64) ;  /* 0x00000018004c7944 */ /* 0x000fea0003c00000 */
[----:B------:R-:W-:Y:S01]  /*1080*/  IMAD.MOV R9, RZ, RZ, -R20 ;  /* 0x000000ffff097224 */ /* 0x000fe200078e0a14 */
[----:B------:R-:W-:Y:S01]  /*1090*/  MOV R16, R20 ;  /* 0x0000001400107202 */ /* 0x000fe20000000f00 */
[----:B------:R-:W-:Y:S02]  /*10a0*/  IMAD.MOV.U32 R17, RZ, RZ, R21 ;  /* 0x000000ffff117224 */ /* 0x000fe400078e0015 */
[----:B------:R-:W-:-:S07]  /*10b0*/  IMAD R0, R12, R9, R14 ;  /* 0x000000090c007224 */ /* 0x000fce00078e020e */
.L_x_145:
        /* <DEDUP_REMOVED lines=31> */
.L_x_146:
        /* <DEDUP_REMOVED lines=10> */
.L_x_147:
        /* <DEDUP_REMOVED lines=30> */
.L_x_148:
[----:B------:R-:W-:Y:S01]  /*1530*/  MOV R23, R14 ;  /* 0x0000000e00177202 */ /* 0x000fe20000000f00 */
[----:B------:R-:W-:Y:S01]  /*1540*/  IMAD.MOV.U32 R22, RZ, RZ, R15 ;  /* 0x000000ffff167224 */ /* 0x000fe200078e000f */
[----:B------:R-:W-:Y:S01]  /*1550*/  MOV R2, R18 ;  /* 0x0000001200027202 */ /* 0x000fe20000000f00 */
[----:B------:R-:W-:Y:S01]  /*1560*/  IMAD.MOV.U32 R0, RZ, RZ, R19 ;  /* 0x000000ffff007224 */ /* 0x000fe200078e0013 */
[----:B------:R-:W-:-:S07]  /*1570*/  MOV R9, 0x1590 ;  /* 0x0000159000097802 */ /* 0x000fce0000000f00 */
[----:B------:R-:W-:Y:S05]  /*1580*/  CALL.REL.NOINC `($__internal_10_$__cuda_sm20_div_u64) ;  /* 0x0000001400087944 */ /* 0x000fea0003c00000 */
[----:B------:R-:W-:Y:S01]  /*1590*/  IADD3 R9, PT, PT, -R20, RZ, RZ ;  /* 0x000000ff14097210 */ /* 0x000fe20007ffe1ff */
[----:B------:R-:W-:-:S04]  /*15a0*/  IMAD.MOV.U32 R12, RZ, RZ, R20 ;  /* 0x000000ffff0c7224 */ /* 0x000fc800078e0014 */
[----:B------:R-:W-:-:S07]  /*15b0*/  IMAD R14, R18, R9, R14 ;  /* 0x00000009120e7224 */ /* 0x000fce00078e020e */
.L_x_149:
        /* <DEDUP_REMOVED lines=8> */
.L_x_133:
        /* <DEDUP_REMOVED lines=35> */
.L_x_152:
[----:B------:R-:W-:Y:S01]  /*1870*/  MOV R23, R12 ;  /* 0x0000000c00177202 */ /* 0x000fe20000000f00 */
[----:B------:R-:W-:Y:S01]  /*1880*/  IMAD.MOV.U32 R22, RZ, RZ, RZ ;  /* 0x000000ffff167224 */ /* 0x000fe200078e00ff */
        /* <DEDUP_REMOVED lines=8> */
.L_x_153:
        /* <DEDUP_REMOVED lines=33> */
.L_x_154:
[----:B------:R-:W-:Y:S01]  /*1b20*/  MOV R23, R12 ;  /* 0x0000000c00177202 */ /* 0x000fe20000000f00 */
[----:B------:R-:W-:Y:S01]  /*1b30*/  IMAD.MOV.U32 R22, RZ, RZ, R13 ;  /* 0x000000ffff167224 */ /* 0x000fe200078e000d */
[----:B------:R-:W-:Y:S01]  /*1b40*/  MOV R2, R10 ;  /* 0x0000000a00027202 */ /* 0x000fe20000000f00 */
[----:B------:R-:W-:Y:S01]  /*1b50*/  IMAD.MOV.U32 R0, RZ, RZ, R11 ;  /* 0x000000ffff007224 */ /* 0x000fe200078e000b */
[----:B------:R-:W-:-:S07]  /*1b60*/  MOV R9, 0x1b80 ;  /* 0x00001b8000097802 */ /* 0x000fce0000000f00 */
[----:B------:R-:W-:Y:S05]  /*1b70*/  CALL.REL.NOINC `($__internal_10_$__cuda_sm20_div_u64) ;  /* 0x0000000c008c7944 */ /* 0x000fea0003c00000 */
[----:B------:R-:W-:Y:S01]  /*1b80*/  IADD3 R7, PT, PT, -R20, RZ, RZ ;  /* 0x000000ff14077210 */ /* 0x000fe20007ffe1ff */
[----:B------:R-:W-:Y:S01]  /*1b90*/  IMAD.MOV.U32 R16, RZ, RZ, R20 ;  /* 0x000000ffff107224 */ /* 0x000fe200078e0014 */
[----:B------:R-:W-:-:S03]  /*1ba0*/  MOV R17, R21 ;  /* 0x0000001500117202 */ /* 0x000fc60000000f00 */
[----:B------:R-:W-:-:S07]  /*1bb0*/  IMAD R0, R10, R7, R12 ;  /* 0x000000070a007224 */ /* 0x000fce00078e020c */
.L_x_155:
        /* <DEDUP_REMOVED lines=33> */
.L_x_156:
        /* <DEDUP_REMOVED lines=10> */
.L_x_157:
        /* <DEDUP_REMOVED lines=32> */
.L_x_158:
[----:B------:R-:W-:Y:S01]  /*2070*/  IMAD.MOV.U32 R23, RZ, RZ, R10 ;  /* 0x000000ffff177224 */ /* 0x000fe200078e000a */
[----:B------:R-:W-:Y:S01]  /*2080*/  MOV R22, R11 ;  /* 0x0000000b00167202 */ /* 0x000fe20000000f00 */
[----:B------:R-:W-:Y:S01]  /*2090*/  IMAD.MOV.U32 R2, RZ, RZ, R14 ;  /* 0x000000ffff027224 */ /* 0x000fe200078e000e */
[----:B------:R-:W-:Y:S02]  /*20a0*/  MOV R0, R15 ;  /* 0x0000000f00007202 */ /* 0x000fe40000000f00 */
[----:B------:R-:W-:-:S07]  /*20b0*/  MOV R9, 0x20d0 ;  /* 0x000020d000097802 */ /* 0x000fce0000000f00 */
[----:B------:R-:W-:Y:S05]  /*20c0*/  CALL.REL.NOINC `($__internal_10_$__cuda_sm20_div_u64) ;  /* 0x0000000800387944 */ /* 0x000fea0003c00000 */
[----:B------:R-:W-:Y:S01]  /*20d0*/  IADD3 R7, PT, PT, -R20, RZ, RZ ;  /* 0x000000ff14077210 */ /* 0x000fe20007ffe1ff */
[----:B------:R-:W-:-:S04]  /*20e0*/  IMAD.MOV.U32 R12, RZ, RZ, R20 ;  /* 0x000000ffff0c7224 */ /* 0x000fc800078e0014 */
[----:B------:R-:W-:-:S07]  /*20f0*/  IMAD R10, R14, R7, R10 ;  /* 0x000000070e0a7224 */ /* 0x000fce00078e020a */
.L_x_159:
[----:B------:R-:W0:Y:S02]  /*2100*/  LDC R9, c[0x0][0x388] ;  /* 0x0000e200ff097b82 */ /* 0x000e240000000800 */
[----:B0-----:R-:W-:-:S06]  /*2110*/  IMAD.WIDE.U32 R16, R9, 0x8, R16 ;  /* 0x0000000809107825 */ /* 0x001fcc00078e0010 */
[----:B------:R-:W2:Y:S01]  /*2120*/  LDG.E R16, desc[UR4][R16.64] ;  /* 0x0000000410107981 */ /* 0x000ea2000c1e1900 */
[----:B------:R-:W-:Y:S01]  /*2130*/  IADD3 R6, PT, PT, R6, 0x4, RZ ;  /* 0x0000000406067810 */ /* 0x000fe20007ffe0ff */
[----:B--2---:R-:W-:-:S07]  /*2140*/  IMAD R25, R16, R10, R5 ;  /* 0x0000000a10197224 */ /* 0x004fce00078e0205 */
.L_x_151:
        /* <DEDUP_REMOVED lines=33> */
.L_x_161:
[----:B------:R-:W-:Y:S02]  /*2360*/  HFMA2 R22, -RZ, RZ, 0, 0 ;  /* 0x00000000ff167431 */ /* 0x000fe400000001ff */
        /* <DEDUP_REMOVED lines=9> */
.L_x_162:
        /* <DEDUP_REMOVED lines=32> */
.L_x_163:
[----:B------:R-:W-:Y:S01]  /*2600*/  MOV R23, R14 ;  /* 0x0000000e00177202 */ /* 0x000fe20000000f00 */
[----:B------:R-:W-:Y:S01]  /*2610*/  IMAD.MOV.U32 R2, RZ, RZ, R10 ;  /* 0x000000ffff027224 */ /* 0x000fe200078e000a */
[----:B------:R-:W-:Y:S02]  /*2620*/  MOV R22, R15 ;  /* 0x0000000f00167202 */ /* 0x000fe40000000f00 */
[----:B------:R-:W-:Y:S02]  /*2630*/  MOV R0, R11 ;  /* 0x0000000b00007202 */ /* 0x000fe40000000f00 */
[----:B------:R-:W-:-:S07]  /*2640*/  MOV R9, 0x2660 ;  /* 0x0000266000097802 */ /* 0x000fce0000000f00 */
[----:B------:R-:W-:Y:S05]  /*2650*/  CALL.REL.NOINC `($__internal_10_$__cuda_sm20_div_u64) ;  /* 0x0000000000d47944 */ /* 0x000fea0003c00000 */
[----:B------:R-:W-:-:S05]  /*2660*/  IADD3 R3, PT, PT, -R20, RZ, RZ ;  /* 0x000000ff14037210 */ /* 0x000fca0007ffe1ff */
[----:B------:R-:W-:-:S07]  /*2670*/  IMAD R10, R10, R3, R14 ;  /* 0x000000030a0a7224 */ /* 0x000fce00078e020e */
.L_x_164:
[----:B------:R-:W0:Y:S02]  /*2680*/  LDC R9, c[0x0][0x388] ;  /* 0x0000e200ff097b82 */ /* 0x000e240000000800 */
[----:B0-----:R-:W-:-:S06]  /*2690*/  IMAD.WIDE.U32 R2, R9, 0x8, R12 ;  /* 0x0000000809027825 */ /* 0x001fcc00078e000c */
[----:B------:R-:W2:Y:S01]  /*26a0*/  LDG.E R2, desc[UR4][R2.64] ;  /* 0x0000000402027981 */ /* 0x000ea2000c1e1900 */
[----:B------:R-:W-:Y:S01]  /*26b0*/  VIADD R6, R6, 0x2 ;  /* 0x0000000206067836 */ /* 0x000fe20000000000 */
[----:B------:R-:W-:Y:S01]  /*26c0*/  MOV R12, R20 ;  /* 0x00000014000c7202 */ /* 0x000fe20000000f00 */
[----:B--2---:R-:W-:-:S07]  /*26d0*/  IMAD R25, R2, R10, R25 ;  /* 0x0000000a02197224 */ /* 0x004fce00078e0219 */
.L_x_160:
        /* <DEDUP_REMOVED lines=28> */
.L_x_165:
[----:B------:R-:W-:-:S07]  /*28a0*/  MOV R0, 0x28c0 ;  /* 0x000028c000007802 */ /* 0x000fce0000000f00 */
[----:B------:R-:W-:Y:S05]  /*28b0*/  CALL.REL.NOINC `($__internal_11_$__cuda_sm20_rem_u64) ;  /* 0x0000000400547944 */ /* 0x000fea0003c00000 */
[----:B------:R-:W-:-:S07]  /*28c0*/  IMAD.MOV.U32 R5, RZ, RZ, R6 ;  /* 0x000000ffff057224 */ /* 0x000fce00078e0006 */
.L_x_166:
[----:B------:R-:W0:Y:S02]  /*28d0*/  LDC R7, c[0x0][0x388] ;  /* 0x0000e200ff077b82 */ /* 0x000e240000000800 */
[----:B0-----:R-:W-:-:S06]  /*28e0*/  IMAD.WIDE.U32 R2, R7, 0x8, R2 ;  /* 0x0000000807027825 */ /* 0x001fcc00078e0002 */
[----:B------:R-:W2:Y:S02]  /*28f0*/  LDG.E R2, desc[UR4][R2.64] ;  /* 0x0000000402027981 */ /* 0x000ea4000c1e1900 */
[----:B--2---:R-:W-:-:S07]  /*2900*/  IMAD R25, R2, R5, R25 ;  /* 0x0000000502197224 */ /* 0x004fce00078e0219 */
.L_x_132:
        /* <DEDUP_REMOVED lines=10> */
        .weak           $__internal_10_$__cuda_sm20_div_u64
        .type           $__internal_10_$__cuda_sm20_div_u64,@function
        .size           $__internal_10_$__cuda_sm20_div_u64,($__internal_11_$__cuda_sm20_rem_u64 - $__internal_10_$__cuda_sm20_div_u64)
$__internal_10_$__cuda_sm20_div_u64:
        /* <DEDUP_REMOVED lines=69> */
[----:B------:R-:W-:Y:S06]  /*2e00*/  RET.REL.NODEC R22 `(copy_strided_i64) ;  /* 0xffffffd0167c7950 */ /* 0x000fec0003c3ffff */
        .weak           $__internal_11_$__cuda_sm20_rem_u64
        .type           $__internal_11_$__cuda_sm20_rem_u64,@function
        .size           $__internal_11_$__cuda_sm20_rem_u64,(.L_x_287 - $__internal_11_$__cuda_sm20_rem_u64)
$__internal_11_$__cuda_sm20_rem_u64:
        /* <DEDUP_REMOVED lines=58> */
[----:B------:R-:W-:Y:S06]  /*31b0*/  RET.REL.NODEC R4 `(copy_strided_i64) ;  /* 0xffffffcc04907950 */ /* 0x000fec0003c3ffff */
.L_x_167:
        /* <DEDUP_REMOVED lines=12> */
.L_x_287:


//--------------------- .text.copy_strided_u8     --------------------------
	.section	.text.copy_strided_u8,"ax",@progbits
	.align	128
        .global         copy_strided_u8
        .type           copy_strided_u8,@function
        .size           copy_strided_u8,(.L_x_289 - copy_strided_u8)
        .other          copy_strided_u8,@"STO_CUDA_ENTRY STV_DEFAULT"
copy_strided_u8:
.text.copy_strided_u8:
        /* <DEDUP_REMOVED lines=27> */
.L_x_186:
        /* <DEDUP_REMOVED lines=28> */
.L_x_170:
[----:B------:R-:W-:Y:S02]  /*0370*/  HFMA2 R22, -RZ, RZ, 0, 0 ;  /* 0x00000000ff167431 */ /* 0x000fe400000001ff */
[----:B------:R-:W-:Y:S01]  /*0380*/  IMAD.MOV.U32 R23, RZ, RZ, R12 ;  /* 0x000000ffff177224 */ /* 0x000fe200078e000c */
[----:B------:R-:W-:Y:S01]  /*0390*/  MOV R0, R15 ;  /* 0x0000000f00007202 */ /* 0x000fe20000000f00 */
[----:B------:R-:W-:Y:S01]  /*03a0*/  IMAD.MOV.U32 R2, RZ, RZ, R14 ;  /* 0x000000ffff027224 */ /* 0x000fe200078e000e */
[----:B------:R-:W-:-:S07]  /*03b0*/  MOV R9, 0x3d0 ;  /* 0x000003d000097802 */ /* 0x000fce0000000f00 */
[----:B0-----:R-:W-:Y:S05]  /*03c0*/  CALL.REL.NOINC `($__internal_12_$__cuda_sm20_div_u64) ;  /* 0x0000002400787944 */ /* 0x001fea0003c00000 */
[----:B------:R-:W-:Y:S02]  /*03d0*/  IMAD.MOV R9, RZ, RZ, -R20 ;  /* 0x000000ffff097224 */ /* 0x000fe400078e0a14 */
[----:B------:R-:W-:Y:S02]  /*03e0*/  IMAD.MOV.U32 R15, RZ, RZ, R21 ;  /* 0x000000ffff0f7224 */ /* 0x000fe400078e0015 */
[----:B------:R-:W-:Y:S01]  /*03f0*/  IMAD R0, R14, R9, R12 ;  /* 0x000000090e007224 */ /* 0x000fe200078e020c */
[----:B------:R-:W-:-:S07]  /*0400*/  MOV R14, R20 ;  /* 0x00000014000e7202 */ /* 0x000fce0000000f00 */
.L_x_171:
        /* <DEDUP_REMOVED lines=31> */
.L_x_172:
[----:B------:R-:W-:Y:S01]  /*0600*/  IMAD.MOV.U32 R23, RZ, RZ, R14 ;  /* 0x000000ffff177224 */ /* 0x000fe200078e000e */
[----:B------:R-:W-:Y:S01]  /*0610*/  MOV R22, R15 ;  /* 0x0000000f00167202 */ /* 0x000fe20000000f00 */
[----:B------:R-:W-:Y:S01]  /*0620*/  IMAD.MOV.U32 R2, RZ, RZ, R12 ;  /* 0x000000ffff027224 */ /* 0x000fe200078e000c */
[----:B------:R-:W-:Y:S02]  /*0630*/  MOV R0, R13 ;  /* 0x0000000d00007202 */ /* 0x000fe40000000f00 */
[----:B------:R-:W-:-:S07]  /*0640*/  MOV R9, 0x660 ;  /* 0x0000066000097802 */ /* 0x000fce0000000f00 */
[----:B------:R-:W-:Y:S05]  /*0650*/  CALL.REL.NOINC `($__internal_12_$__cuda_sm20_div_u64) ;  /* 0x0000002000d47944 */ /* 0x000fea0003c00000 */
[----:B------:R-:W-:Y:S02]  /*0660*/  IMAD.MOV R9, RZ, RZ, -R20 ;  /* 0x000000ffff097224 */ /* 0x000fe400078e0a14 */
[----:B------:R-:W-:Y:S02]  /*0670*/  IMAD.MOV.U32 R15, RZ, RZ, R21 ;  /* 0x000000ffff0f7224 */ /* 0x000fe400078e0015 */
[----:B------:R-:W-:Y:S01]  /*0680*/  IMAD R0, R12, R9, R14 ;  /* 0x000000090c007224 */ /* 0x000fe200078e020e */
[----:B------:R-:W-:-:S07]  /*0690*/  MOV R14, R20 ;  /* 0x00000014000e7202 */ /* 0x000fce0000000f00 */
.L_x_173:
        /* <DEDUP_REMOVED lines=31> */
.L_x_174:
        /* <DEDUP_REMOVED lines=10> */
.L_x_175:
        /* <DEDUP_REMOVED lines=30> */
.L_x_176:
[----:B------:R-:W-:Y:S01]  /*0b10*/  MOV R23, R14 ;  /* 0x0000000e00177202 */ /* 0x000fe20000000f00 */
[----:B------:R-:W-:Y:S01]  /*0b20*/  IMAD.MOV.U32 R22, RZ, RZ, R15 ;  /* 0x000000ffff167224 */ /* 0x000fe200078e000f */
[----:B------:R-:W-:Y:S01]  /*0b30*/  MOV R2, R12 ;  /* 0x0000000c00027202 */ /* 0x000fe20000000f00 */
[----:B------:R-:W-:Y:S01]  /*0b40*/  IMAD.MOV.U32 R0, RZ, RZ, R13 ;  /* 0x000000ffff007224 */ /* 0x000fe200078e000d */
[----:B------:R-:W-:-:S07]  /*0b50*/  MOV R9, 0xb70 ;  /* 0x00000b7000097802 */ /* 0x000fce0000000f00 */
[----:B------:R-:W-:Y:S05]  /*0b60*/  CALL.REL.NOINC `($__internal_12_$__cuda_sm20_div_u64) ;  /* 0x0000001c00907944 */ /* 0x000fea0003c00000 */
[----:B------:R-:W-:Y:S02]  /*0b70*/  IADD3 R9, PT, PT, -R20, RZ, RZ ;  /* 0x000000ff14097210 */ /* 0x000fe40007ffe1ff */
[----:B------:R-:W-:-:S03]  /*0b80*/  MOV R15, R21 ;  /* 0x00000015000f7202 */ /* 0x000fc60000000f00 */
[----:B------:R-:W-:Y:S02]  /*0b90*/  IMAD R0, R12, R9, R14 ;  /* 0x000000090c007224 */ /* 0x000fe400078e020e */
[----:B------:R-:W-:-:S07]  /*0ba0*/  IMAD.MOV.U32 R14, RZ, RZ, R20 ;  /* 0x000000ffff0e7224 */ /* 0x000fce00078e0014 */
.L_x_177:
        /* <DEDUP_REMOVED lines=31> */
.L_x_178:
        /* <DEDUP_REMOVED lines=10> */
.L_x_179:
        /* <DEDUP_REMOVED lines=30> */
.L_x_180:
[----:B------:R-:W-:Y:S01]  /*1020*/  IMAD.MOV.U32 R23, RZ, RZ, R14 ;  /* 0x000000ffff177224 */ /* 0x000fe200078e000e */
[----:B------:R-:W-:Y:S01]  /*1030*/  MOV R22, R15 ;  /* 0x0000000f00167202 */ /* 0x000fe20000000f00 */
[----:B------:R-:W-:Y:S01]  /*1040*/  IMAD.MOV.U32 R2, RZ, RZ, R12 ;  /* 0x000000ffff027224 */ /* 0x000fe200078e000c */
[----:B------:R-:W-:Y:S02]  /*1050*/  MOV R0, R13 ;  /* 0x0000000d00007202 */ /* 0x000fe40000000f00 */
[----:B------:R-:W-:-:S07]  /*1060*/  MOV R9, 0x1080 ;  /* 0x0000108000097802 */ /* 0x000fce0000000f00 */
[----:B------:R-:W-:Y:S05]  /*1070*/  CALL.REL.NOINC `($__internal_12_$__cuda_sm20_div_u64) ;  /* 0x00000018004c7944 */ /* 0x000fea0003c00000 */
[----:B------:R-:W-:Y:S01]  /*1080*/  IMAD.MOV R9, RZ, RZ, -R20 ;  /* 0x000000ffff097224 */ /* 0x000fe200078e0a14 */
[----:B------:R-:W-:Y:S01]  /*1090*/  MOV R16, R20 ;  /* 0x0000001400107202 */ /* 0x000fe20000000f00 */
[----:B------:R-:W-:Y:S02]  /*10a0*/  IMAD.MOV.U32 R17, RZ, RZ, R21 ;  /* 0x000000ffff117224 */ /* 0x000fe400078e0015 */
[----:B------:R-:W-:-:S07]  /*10b0*/  IMAD R0, R12, R9, R14 ;  /* 0x000000090c007224 */ /* 0x000fce00078e020e */
.L_x_181:
        /* <DEDUP_REMOVED lines=31> */
.L_x_182:
        /* <DEDUP_REMOVED lines=10> */
.L_x_183:
        /* <DEDUP_REMOVED lines=30> */
.L_x_184:
[----:B------:R-:W-:Y:S01]  /*1530*/  MOV R23, R14 ;  /* 0x0000000e00177202 */ /* 0x000fe20000000f00 */
[----:B------:R-:W-:Y:S01]  /*1540*/  IMAD.MOV.U32 R22, RZ, RZ, R15 ;  /* 0x000000ffff167224 */ /* 0x000fe200078e000f */
[----:B------:R-:W-:Y:S01]  /*1550*/  MOV R2, R18 ;  /* 0x0000001200027202 */ /* 0x000fe20000000f00 */
[----:B------:R-:W-:Y:S01]  /*1560*/  IMAD.MOV.U32 R0, RZ, RZ, R19 ;  /* 0x000000ffff007224 */ /* 0x000fe200078e0013 */
[----:B------:R-:W-:-:S07]  /*1570*/  MOV R9, 0x1590 ;  /* 0x0000159000097802 */ /* 0x000fce0000000f00 */
[----:B------:R-:W-:Y:S05]  /*1580*/  CALL.REL.NOINC `($__internal_12_$__cuda_sm20_div_u64) ;  /* 0x0000001400087944 */ /* 0x000fea0003c00000 */
[----:B------:R-:W-:Y:S01]  /*1590*/  IADD3 R9, PT, PT, -R20, RZ, RZ ;  /* 0x000000ff14097210 */ /* 0x000fe20007ffe1ff */
[----:B------:R-:W-:-:S04]  /*15a0*/  IMAD.MOV.U32 R12, RZ, RZ, R20 ;  /* 0x000000ffff0c7224 */ /* 0x000fc800078e0014 */
[----:B------:R-:W-:-:S07]  /*15b0*/  IMAD R14, R18, R9, R14 ;  /* 0x00000009120e7224 */ /* 0x000fce00078e020e */
.L_x_185:
        /* <DEDUP_REMOVED lines=8> */
.L_x_169:
        /* <DEDUP_REMOVED lines=35> */
.L_x_188:
[----:B------:R-:W-:Y:S01]  /*1870*/  MOV R23, R12 ;  /* 0x0000000c00177202 */ /* 0x000fe20000000f00 */
[----:B------:R-:W-:Y:S01]  /*1880*/  IMAD.MOV.U32 R22, RZ, RZ, RZ ;  /* 0x000000ffff167224 */ /* 0x000fe200078e00ff */
        /* <DEDUP_REMOVED lines=8> */
.L_x_189:
        /* <DEDUP_REMOVED lines=33> */
.L_x_190:
[----:B------:R-:W-:Y:S01]  /*1b20*/  MOV R23, R12 ;  /* 0x0000000c00177202 */ /* 0x000fe20000000f00 */
[----:B------:R-:W-:Y:S01]  /*1b30*/  IMAD.MOV.U32 R22, RZ, RZ, R13 ;  /* 0x000000ffff167224 */ /* 0x000fe200078e000d */
[----:B------:R-:W-:Y:S01]  /*1b40*/  MOV R2, R10 ;  /* 0x0000000a00027202 */ /* 0x000fe20000000f00 */
[----:B------:R-:W-:Y:S01]  /*1b50*/  IMAD.MOV.U32 R0, RZ, RZ, R11 ;  /* 0x000000ffff007224 */ /* 0x000fe200078e000b */
[----:B------:R-:W-:-:S07]  /*1b60*/  MOV R9, 0x1b80 ;  /* 0x00001b8000097802 */ /* 0x000fce0000000f00 */
[----:B------:R-:W-:Y:S05]  /*1b70*/  CALL.REL.NOINC `($__internal_12_$__cuda_sm20_div_u64) ;  /* 0x0000000c008c7944 */ /* 0x000fea0003c00000 */
[----:B------:R-:W-:Y:S01]  /*1b80*/  IADD3 R7, PT, PT, -R20, RZ, RZ ;  /* 0x000000ff14077210 */ /* 0x000fe20007ffe1ff */
[----:B------:R-:W-:Y:S01]  /*1b90*/  IMAD.MOV.U32 R16, RZ, RZ, R20 ;  /* 0x000000ffff107224 */ /* 0x000fe200078e0014 */
[----:B------:R-:W-:-:S03]  /*1ba0*/  MOV R17, R21 ;  /* 0x0000001500117202 */ /* 0x000fc60000000f00 */
[----:B------:R-:W-:-:S07]  /*1bb0*/  IMAD R0, R10, R7, R12 ;  /* 0x000000070a007224 */ /* 0x000fce00078e020c */
.L_x_191:
        /* <DEDUP_REMOVED lines=33> */
.L_x_192:
        /* <DEDUP_REMOVED lines=10> */
.L_x_193:
        /* <DEDUP_REMOVED lines=32> */
.L_x_194:
[----:B------:R-:W-:Y:S01]  /*2070*/  IMAD.MOV.U32 R23, RZ, RZ, R10 ;  /* 0x000000ffff177224 */ /* 0x000fe200078e000a */
[----:B------:R-:W-:Y:S01]  /*2080*/  MOV R22, R11 ;  /* 0x0000000b00167202 */ /* 0x000fe20000000f00 */
[----:B------:R-:W-:Y:S01]  /*2090*/  IMAD.MOV.U32 R2, RZ, RZ, R14 ;  /* 0x000000ffff027224 */ /* 0x000fe200078e000e */
[----:B------:R-:W-:Y:S02]  /*20a0*/  MOV R0, R15 ;  /* 0x0000000f00007202 */ /* 0x000fe40000000f00 */
[----:B------:R-:W-:-:S07]  /*20b0*/  MOV R9, 0x20d0 ;  /* 0x000020d000097802 */ /* 0x000fce0000000f00 */
[----:B------:R-:W-:Y:S05]  /*20c0*/  CALL.REL.NOINC `($__internal_12_$__cuda_sm20_div_u64) ;  /* 0x0000000800387944 */ /* 0x000fea0003c00000 */
[----:B------:R-:W-:Y:S01]  /*20d0*/  IMAD.MOV R7, RZ, RZ, -R20 ;  /* 0x000000ffff077224 */ /* 0x000fe200078e0a14 */
[----:B------:R-:W-:-:S03]  /*20e0*/  MOV R12, R20 ;  /* 0x00000014000c7202 */ /* 0x000fc60000000f00 */
[----:B------:R-:W-:-:S07]  /*20f0*/  IMAD R10, R14, R7, R10 ;  /* 0x000000070e0a7224 */ /* 0x000fce00078e020a */
.L_x_195:
[----:B------:R-:W0:Y:S02]  /*2100*/  LDC R9, c[0x0][0x388] ;  /* 0x0000e200ff097b82 */ /* 0x000e240000000800 */
[----:B0-----:R-:W-:-:S06]  /*2110*/  IMAD.WIDE.U32 R16, R9, 0x8, R16 ;  /* 0x0000000809107825 */ /* 0x001fcc00078e0010 */
[----:B------:R-:W2:Y:S01]  /*2120*/  LDG.E R16, desc[UR4][R16.64] ;  /* 0x0000000410107981 */ /* 0x000ea2000c1e1900 */
[----:B------:R-:W-:Y:S01]  /*2130*/  IADD3 R6, PT, PT, R6, 0x4, RZ ;  /* 0x0000000406067810 */ /* 0x000fe20007ffe0ff */
[----:B--2---:R-:W-:-:S07]  /*2140*/  IMAD R25, R16, R10, R5 ;  /* 0x0000000a10197224 */ /* 0x004fce00078e0205 */
.L_x_187:
[----:B------:R-:W-:-:S13]  /*2150*/  ISETP.NE.AND P0, PT, R3, RZ, PT ;  /* 0x000000ff0300720c */ /* 0x000fda0003f05270 */
[----:B------:R-:W-:Y:S05]  /*2160*/  @!P0 BRA `(.L_x_168) ;  /* 0x0000000400e88947 */ /* 0x000fea0003800000 */
[----:B------:R-:W-:-:S13]  /*2170*/  ISETP.NE.AND P0, PT, R3, 0x1, PT ;  /* 0x000000010300780c */ /* 0x000fda0003f05270 */
        /* <DEDUP_REMOVED lines=9> */
[----:B------:R-:W-:Y:S01]  /*2210*/  IADD3 R7, PT, PT, RZ, -R10, RZ ;  /* 0x8000000aff077210 */ /* 0x000fe20007ffe0ff */
[----:B------:R-:W-:Y:S01]  /*2220*/  IMAD.MOV.U32 R15, RZ, RZ, RZ ;  /* 0x000000ffff0f7224 */ /* 0x000fe200078e00ff */
        /* <DEDUP_REMOVED lines=16> */
[----:B------:R-:W-:-:S05]  /*2330*/  IADD3 R3, PT, PT, -R14, RZ, RZ ;  /* 0x000000ff0e037210 */ /* 0x000fca0007ffe1ff */
[----:B------:R-:W-:Y:S01]  /*2340*/  IMAD R0, R10, R3, R12 ;  /* 0x000000030a007224 */ /* 0x000fe200078e020c */
[----:B------:R-:W-:Y:S06]  /*2350*/  BRA `(.L_x_198) ;  /* 0x0000000000287947 */ /* 0x000fec0003800000 */
.L_x_197:
[----:B------:R-:W-:Y:S01]  /*2360*/  HFMA2 R22, -RZ, RZ, 0, 0 ;  /* 0x00000000ff167431 */ /* 0x000fe200000001ff */
[----:B------:R-:W-:Y:S01]  /*2370*/  MOV R23, R12 ;  /* 0x0000000c00177202 */ /* 0x000fe20000000f00 */
[----:B------:R-:W-:Y:S01]  /*2380*/  IMAD.MOV.U32 R2, RZ, RZ, R10 ;  /* 0x000000ffff027224 */ /* 0x000fe200078e000a */
[----:B------:R-:W-:Y:S02]  /*2390*/  MOV R0, R11 ;  /* 0x0000000b00007202 */ /* 0x000fe40000000f00 */
[----:B------:R-:W-:-:S07]  /*23a0*/  MOV R9, 0x23c0 ;  /* 0x000023c000097802 */ /* 0x000fce0000000f00 */
[----:B------:R-:W-:Y:S05]  /*23b0*/  CALL.REL.NOINC `($__internal_12_$__cuda_sm20_div_u64) ;  /* 0x00000004007c7944 */ /* 0x000fea0003c00000 */
[----:B------:R-:W-:Y:S01]  /*23c0*/  IADD3 R3, PT, PT, -R20, RZ, RZ ;  /* 0x000000ff14037210 */ /* 0x000fe20007ffe1ff */
[----:B------:R-:W-:Y:S01]  /*23d0*/  IMAD.MOV.U32 R14, RZ, RZ, R20 ;  /* 0x000000ffff0e7224 */ /* 0x000fe200078e0014 */
[----:B------:R-:W-:-:S03]  /*23e0*/  MOV R15, R21 ;  /* 0x00000015000f7202 */ /* 0x000fc60000000f00 */
[----:B------:R-:W-:-:S07]  /*23f0*/  IMAD R0, R10, R3, R12 ;  /* 0x000000030a007224 */ /* 0x000fce00078e020c */
.L_x_198:
        /* <DEDUP_REMOVED lines=26> */
[----:B------:R-:W-:Y:S02]  /*25a0*/  @P1 IADD3 R3, PT, PT, R3, 0x1, RZ ;  /* 0x0000000103031810 */ /* 0x000fe40007ffe0ff */
[----:B------:R-:W-:-:S04]  /*25b0*/  @!P2 LOP3.LUT R3, RZ, R10, RZ, 0x33, !PT ;  /* 0x0000000aff03a212 */ /* 0x000fc800078e33ff */
[----:B------:R-:W-:Y:S01]  /*25c0*/  MOV R20, R3 ;  /* 0x0000000300147202 */ /* 0x000fe20000000f00 */
[----:B------:R-:W-:-:S04]  /*25d0*/  IMAD.MOV R5, RZ, RZ, -R3 ;  /* 0x000000ffff057224 */ /* 0x000fc800078e0a03 */
[----:B------:R-:W-:Y:S01]  /*25e0*/  IMAD R10, R10, R5, R14 ;  /* 0x000000050a0a7224 */ /* 0x000fe200078e020e */
[----:B------:R-:W-:Y:S06]  /*25f0*/  BRA `(.L_x_200) ;  /* 0x0000000000207947 */ /* 0x000fec0003800000 */
.L_x_199:
[----:B------:R-:W-:Y:S01]  /*2600*/  MOV R23, R14 ;  /* 0x0000000e00177202 */ /* 0x000fe20000000f00 */
[----:B------:R-:W-:Y:S01]  /*2610*/  IMAD.MOV.U32 R22, RZ, RZ, R15 ;  /* 0x000000ffff167224 */ /* 0x000fe200078e000f */
[----:B------:R-:W-:Y:S02]  /*2620*/  MOV R2, R10 ;  /* 0x0000000a00027202 */ /* 0x000fe40000000f00 */
[----:B------:R-:W-:Y:S02]  /*2630*/  MOV R0, R11 ;  /* 0x0000000b00007202 */ /* 0x000fe40000000f00 */
[----:B------:R-:W-:-:S07]  /*2640*/  MOV R9, 0x2660 ;  /* 0x0000266000097802 */ /* 0x000fce0000000f00 */
[----:B------:R-:W-:Y:S05]  /*2650*/  CALL.REL.NOINC `($__internal_12_$__cuda_sm20_div_u64) ;  /* 0x0000000000d47944 */ /* 0x000fea0003c00000 */
[----:B------:R-:W-:-:S04]  /*2660*/  IMAD.MOV R3, RZ, RZ, -R20 ;  /* 0x000000ffff037224 */ /* 0x000fc800078e0a14 */
[----:B------:R-:W-:-:S07]  /*2670*/  IMAD R10, R10, R3, R14 ;  /* 0x000000030a0a7224 */ /* 0x000fce00078e020e */
.L_x_200:
[----:B------:R-:W0:Y:S02]  /*2680*/  LDC R9, c[0x0][0x388] ;  /* 0x0000e200ff097b82 */ /* 0x000e240000000800 */
[----:B0-----:R-:W-:-:S06]  /*2690*/  IMAD.WIDE.U32 R2, R9, 0x8, R12 ;  /* 0x0000000809027825 */ /* 0x001fcc00078e000c */
[----:B------:R-:W2:Y:S01]  /*26a0*/  LDG.E R2, desc[UR4][R2.64] ;  /* 0x0000000402027981 */ /* 0x000ea2000c1e1900 */
[----:B------:R-:W-:Y:S02]  /*26b0*/  IADD3 R6, PT, PT, R6, 0x2, RZ ;  /* 0x0000000206067810 */ /* 0x000fe40007ffe0ff */
[----:B------:R-:W-:Y:S01]  /*26c0*/  MOV R12, R20 ;  /* 0x00000014000c7202 */ /* 0x000fe20000000f00 */
[----:B--2---:R-:W-:-:S07]  /*26d0*/  IMAD R25, R2, R10, R25 ;  /* 0x0000000a02197224 */ /* 0x004fce00078e0219 */
.L_x_196:
[----:B------:R-:W-:-:S04]  /*26e0*/  LOP3.LUT R0, R9, 0x1, RZ, 0xc0, !PT ;  /* 0x0000000109007812 */ /* 0x000fc800078ec0ff */
[----:B------:R-:W-:-:S13]  /*26f0*/  ISETP.NE.U32.AND P0, PT, R0, 0x1, PT ;  /* 0x000000010000780c */ /* 0x000fda0003f05070 */
[----:B------:R-:W-:Y:S05]  /*2700*/  @P0 BRA `(.L_x_168) ;  /* 0x0000000000800947 */ /* 0x000fea0003800000 */
        /* <DEDUP_REMOVED lines=20> */
[----:B------:R-:W-:-:S04]  /*2850*/  @P0 IADD3 R5, PT, PT, -R4, R5, RZ ;  /* 0x0000000504050210 */ /* 0x000fc80007ffe1ff */
[----:B------:R-:W-:-:S13]  /*2860*/  ISETP.GE.U32.AND P0, PT, R5, R4, PT ;  /* 0x000000040500720c */ /* 0x000fda0003f06070 */
[----:B------:R-:W-:Y:S01]  /*2870*/  @P0 IMAD.IADD R5, R5, 0x1, -R4 ;  /* 0x0000000105050824 */ /* 0x000fe200078e0a04 */
[----:B------:R-:W-:Y:S01]  /*2880*/  @!P1 LOP3.LUT R5, RZ, R4, RZ, 0x33, !PT ;  /* 0x00000004ff059212 */ /* 0x000fe200078e33ff */
[----:B------:R-:W-:Y:S06]  /*2890*/  BRA `(.L_x_202) ;  /* 0x00000000000c7947 */ /* 0x000fec0003800000 */
.L_x_201:
[----:B------:R-:W-:-:S07]  /*28a0*/  MOV R0, 0x28c0 ;  /* 0x000028c000007802 */ /* 0x000fce0000000f00 */
[----:B------:R-:W-:Y:S05]  /*28b0*/  CALL.REL.NOINC `($__internal_13_$__cuda_sm20_rem_u64) ;  /* 0x0000000400547944 */ /* 0x000fea0003c00000 */
[----:B------:R-:W-:-:S07]  /*28c0*/  MOV R5, R6 ;  /* 0x0000000600057202 */ /* 0x000fce0000000f00 */
.L_x_202:
[----:B------:R-:W0:Y:S02]  /*28d0*/  LDC R7, c[0x0][0x388] ;  /* 0x0000e200ff077b82 */ /* 0x000e240000000800 */
[----:B0-----:R-:W-:-:S06]  /*28e0*/  IMAD.WIDE.U32 R2, R7, 0x8, R2 ;  /* 0x0000000807027825 */ /* 0x001fcc00078e0002 */
[----:B------:R-:W2:Y:S02]  /*28f0*/  LDG.E R2, desc[UR4][R2.64] ;  /* 0x0000000402027981 */ /* 0x000ea4000c1e1900 */
[----:B--2---:R-:W-:-:S07]  /*2900*/  IMAD R25, R2, R5, R25 ;  /* 0x0000000502197224 */ /* 0x004fce00078e0219 */
.L_x_168:
[----:B------:R-:W0:Y:S01]  /*2910*/  LDCU UR6, c[0x0][0x398] ;  /* 0x00007300ff0677ac */ /* 0x000e220008000800 */
[----:B------:R-:W1:Y:S01]  /*2920*/  LDCU.128 UR8, c[0x0][0x3a0] ;  /* 0x00007400ff0877ac */ /* 0x000e620008000c00 */
[----:B0-----:R-:W-:-:S04]  /*2930*/  IADD3 R2, PT, PT, R25, UR6, RZ ;  /* 0x0000000619027c10 */ /* 0x001fc8000fffe0ff */
[----:B-1----:R-:W-:-:S05]  /*2940*/  IADD3 R2, P0, PT, R2, UR8, RZ ;  /* 0x0000000802027c10 */ /* 0x002fca000ff1e0ff */
[----:B------:R-:W-:-:S06]  /*2950*/  IMAD.X R3, RZ, RZ, UR9, P0 ;  /* 0x00000009ff037e24 */ /* 0x000fcc00080e06ff */
[----:B------:R-:W2:Y:S01]  /*2960*/  LDG.E.U8 R3, desc[UR4][R2.64] ;  /* 0x0000000402037981 */ /* 0x000ea2000c1e1100 */
[----:B------:R-:W-:-:S04]  /*2970*/  IADD3 R8, P0, PT, R8, UR10, RZ ;  /* 0x0000000a08087c10 */ /* 0x000fc8000ff1e0ff */
[----:B------:R-:W-:-:S05]  /*2980*/  IADD3.X R9, PT, PT, RZ, UR11, RZ, P0, !PT ;  /* 0x0000000bff097c10 */ /* 0x000fca00087fe4ff */
[----:B--2---:R-:W-:Y:S01]  /*2990*/  STG.E.U8 desc[UR4][R8.64], R3 ;  /* 0x0000000308007986 */ /* 0x004fe2000c101104 */
[----:B------:R-:W-:Y:S05]  /*29a0*/  EXIT ;  /* 0x000000000000794d */ /* 0x000fea0003800000 */
        .weak           $__internal_12_$__cuda_sm20_div_u64
        .type           $__internal_12_$__cuda_sm20_div_u64,@function
        .size           $__internal_12_$__cuda_sm20_div_u64,($__internal_13_$__cuda_sm20_rem_u64 - $__internal_12_$__cuda_sm20_div_u64)
$__internal_12_$__cuda_sm20_div_u64:
        /* <DEDUP_REMOVED lines=69> */
[----:B------:R-:W-:Y:S06]  /*2e00*/  RET.REL.NODEC R22 `(copy_strided_u8) ;  /* 0xffffffd0167c7950 */ /* 0x000fec0003c3ffff */
        .weak           $__internal_13_$__cuda_sm20_rem_u64
        .type           $__internal_13_$__cuda_sm20_rem_u64,@function
        .size           $__internal_13_$__cuda_sm20_rem_u64,(.L_x_289 - $__internal_13_$__cuda_sm20_rem_u64)
$__internal_13_$__cuda_sm20_rem_u64:
        /* <DEDUP_REMOVED lines=58> */
[----:B------:R-:W-:Y:S06]  /*31b0*/  RET.REL.NODEC R4 `(copy_strided_u8) ;  /* 0xffffffcc04907950 */ /* 0x000fec0003c3ffff */
.L_x_203:
        /* <DEDUP_REMOVED lines=12> */
.L_x_289:


//--------------------- .text.copy_strided_f16    --------------------------
	.section	.text.copy_strided_f16,"ax",@progbits
	.align	128
        .global         copy_strided_f16
        .type           copy_strided_f16,@function
        .size           copy_strided_f16,(.L_x_291 - copy_strided_f16)
        .other          copy_strided_f16,@"STO_CUDA_ENTRY STV_DEFAULT"
copy_strided_f16:
.text.copy_strided_f16:
        /* <DEDUP_REMOVED lines=27> */
.L_x_222:
        /* <DEDUP_REMOVED lines=28> */
.L_x_206:
[----:B------:R-:W-:Y:S02]  /*0370*/  HFMA2 R22, -RZ, RZ, 0, 0 ;  /* 0x00000000ff167431 */ /* 0x000fe400000001ff */
[----:B------:R-:W-:Y:S01]  /*0380*/  IMAD.MOV.U32 R23, RZ, RZ, R12 ;  /* 0x000000ffff177224 */ /* 0x000fe200078e000c */
[----:B------:R-:W-:Y:S01]  /*0390*/  MOV R0, R15 ;  /* 0x0000000f00007202 */ /* 0x000fe20000000f00 */
[----:B------:R-:W-:Y:S01]  /*03a0*/  IMAD.MOV.U32 R2, RZ, RZ, R14 ;  /* 0x000000ffff027224 */ /* 0x000fe200078e000e */
[----:B------:R-:W-:-:S07]  /*03b0*/  MOV R9, 0x3d0 ;  /* 0x000003d000097802 */ /* 0x000fce0000000f00 */
[----:B0-----:R-:W-:Y:S05]  /*03c0*/  CALL.REL.NOINC `($__internal_14_$__cuda_sm20_div_u64) ;  /* 0x0000002400787944 */ /* 0x001fea0003c00000 */
[----:B------:R-:W-:Y:S02]  /*03d0*/  IMAD.MOV R9, RZ, RZ, -R20 ;  /* 0x000000ffff097224 */ /* 0x000fe400078e0a14 */
[----:B------:R-:W-:Y:S02]  /*03e0*/  IMAD.MOV.U32 R15, RZ, RZ, R21 ;  /* 0x000000ffff0f7224 */ /* 0x000fe400078e0015 */
[----:B------:R-:W-:Y:S01]  /*03f0*/  IMAD R0, R14, R9, R12 ;  /* 0x000000090e007224 */ /* 0x000fe200078e020c */
[----:B------:R-:W-:-:S07]  /*0400*/  MOV R14, R20 ;  /* 0x00000014000e7202 */ /* 0x000fce0000000f00 */
.L_x_207:
        /* <DEDUP_REMOVED lines=31> */
.L_x_208:
[----:B------:R-:W-:Y:S01]  /*0600*/  IMAD.MOV.U32 R23, RZ, RZ, R14 ;  /* 0x000000ffff177224 */ /* 0x000fe200078e000e */
[----:B------:R-:W-:Y:S01]  /*0610*/  MOV R22, R15 ;  /* 0x0000000f00167202 */ /* 0x000fe20000000f00 */
[----:B------:R-:W-:Y:S01]  /*0620*/  IMAD.MOV.U32 R2, RZ, RZ, R12 ;  /* 0x000000ffff027224 */ /* 0x000fe200078e000c */
[----:B------:R-:W-:Y:S02]  /*0630*/  MOV R0, R13 ;  /* 0x0000000d00007202 */ /* 0x000fe40000000f00 */
[----:B------:R-:W-:-:S07]  /*0640*/  MOV R9, 0x660 ;  /* 0x0000066000097802 */ /* 0x000fce0000000f00 */
[----:B------:R-:W-:Y:S05]  /*0650*/  CALL.REL.NOINC `($__internal_14_$__cuda_sm20_div_u64) ;  /* 0x0000002000d47944 */ /* 0x000fea0003c00000 */
[----:B------:R-:W-:Y:S02]  /*0660*/  IMAD.MOV R9, RZ, RZ, -R20 ;  /* 0x000000ffff097224 */ /* 0x000fe400078e0a14 */
[----:B------:R-:W-:Y:S02]  /*0670*/  IMAD.MOV.U32 R15, RZ, RZ, R21 ;  /* 0x000000ffff0f7224 */ /* 0x000fe400078e0015 */
[----:B------:R-:W-:Y:S01]  /*0680*/  IMAD R0, R12, R9, R14 ;  /* 0x000000090c007224 */ /* 0x000fe200078e020e */
[----:B------:R-:W-:-:S07]  /*0690*/  MOV R14, R20 ;  /* 0x00000014000e7202 */ /* 0x000fce0000000f00 */
.L_x_209:
        /* <DEDUP_REMOVED lines=31> */
.L_x_210:
        /* <DEDUP_REMOVED lines=10> */
.L_x_211:
        /* <DEDUP_REMOVED lines=30> */
.L_x_212:
[----:B------:R-:W-:Y:S01]  /*0b10*/  MOV R23, R14 ;  /* 0x0000000e00177202 */ /* 0x000fe20000000f00 */
[----:B------:R-:W-:Y:S01]  /*0b20*/  IMAD.MOV.U32 R22, RZ, RZ, R15 ;  /* 0x000000ffff167224 */ /* 0x000fe200078e000f */
[----:B------:R-:W-:Y:S01]  /*0b30*/  MOV R2, R12 ;  /* 0x0000000c00027202 */ /* 0x000fe20000000f00 */
[----:B------:R-:W-:Y:S01]  /*0b40*/  IMAD.MOV.U32 R0, RZ, RZ, R13 ;  /* 0x000000ffff007224 */ /* 0x000fe200078e000d */
[----:B------:R-:W-:-:S07]  /*0b50*/  MOV R9, 0xb70 ;  /* 0x00000b7000097802 */ /* 0x000fce0000000f00 */
[----:B------:R-:W-:Y:S05]  /*0b60*/  CALL.REL.NOINC `($__internal_14_$__cuda_sm20_div_u64) ;  /* 0x0000001c00907944 */ /* 0x000fea0003c00000 */
[----:B------:R-:W-:Y:S02]  /*0b70*/  IADD3 R9, PT, PT, -R20, RZ, RZ ;  /* 0x000000ff14097210 */ /* 0x000fe40007ffe1ff */
[----:B------:R-:W-:-:S03]  /*0b80*/  MOV R15, R21 ;  /* 0x00000015000f7202 */ /* 0x000fc60000000f00 */
[----:B------:R-:W-:Y:S02]  /*0b90*/  IMAD R0, R12, R9, R14 ;  /* 0x000000090c007224 */ /* 0x000fe400078e020e */
[----:B------:R-:W-:-:S07]  /*0ba0*/  IMAD.MOV.U32 R14, RZ, RZ, R20 ;  /* 0x000000ffff0e7224 */ /* 0x000fce00078e0014 */
.L_x_213:
        /* <DEDUP_REMOVED lines=31> */
.L_x_214:
        /* <DEDUP_REMOVED lines=10> */
.L_x_215:
        /* <DEDUP_REMOVED lines=30> */
.L_x_216:
[----:B------:R-:W-:Y:S01]  /*1020*/  IMAD.MOV.U32 R23, RZ, RZ, R14 ;  /* 0x000000ffff177224 */ /* 0x000fe200078e000e */
[----:B------:R-:W-:Y:S01]  /*1030*/  MOV R22, R15 ;  /* 0x0000000f00167202 */ /* 0x000fe20000000f00 */
[----:B------:R-:W-:Y:S01]  /*1040*/  IMAD.MOV.U32 R2, RZ, RZ, R12 ;  /* 0x000000ffff027224 */ /* 0x000fe200078e000c */
[----:B------:R-:W-:Y:S02]  /*1050*/  MOV R0, R13 ;  /* 0x0000000d00007202 */ /* 0x000fe40000000f00 */
[----:B------:R-:W-:-:S07]  /*1060*/  MOV R9, 0x1080 ;  /* 0x0000108000097802 */ /* 0x000fce0000000f00 */
[----:B------:R-:W-:Y:S05]  /*1070*/  CALL.REL.NOINC `($__internal_14_$__cuda_sm20_div_u64) ;  /* 0x00000018004c7944 */ /* 0x000fea0003c00000 */
[----:B------:R-:W-:Y:S01]  /*1080*/  IMAD.MOV R9, RZ, RZ, -R20 ;  /* 0x000000ffff097224 */ /* 0x000fe200078e0a14 */
[----:B------:R-:W-:Y:S01]  /*1090*/  MOV R16, R20 ;  /* 0x0000001400107202 */ /* 0x000fe20000000f00 */
[----:B------:R-:W-:Y:S02]  /*10a0*/  IMAD.MOV.U32 R17, RZ, RZ, R21 ;  /* 0x000000ffff117224 */ /* 0x000fe400078e0015 */
[----:B------:R-:W-:-:S07]  /*10b0*/  IMAD R0, R12, R9, R14 ;  /* 0x000000090c007224 */ /* 0x000fce00078e020e */
.L_x_217:
        /* <DEDUP_REMOVED lines=31> */
.L_x_218:
        /* <DEDUP_REMOVED lines=10> */
.L_x_219:
        /* <DEDUP_REMOVED lines=30> */
.L_x_220:
[----:B------:R-:W-:Y:S01]  /*1530*/  MOV R23, R14 ;  /* 0x0000000e00177202 */ /* 0x000fe20000000f00 */
[----:B------:R-:W-:Y:S01]  /*1540*/  IMAD.MOV.U32 R22, RZ, RZ, R15 ;  /* 0x000000ffff167224 */ /* 0x000fe200078e000f */
[----:B------:R-:W-:Y:S01]  /*1550*/  MOV R2, R18 ;  /* 0x0000001200027202 */ /* 0x000fe20000000f00 */
[----:B------:R-:W-:Y:S01]  /*1560*/  IMAD.MOV.U32 R0, RZ, RZ, R19 ;  /* 0x000000ffff007224 */ /* 0x000fe200078e0013 */
[----:B------:R-:W-:-:S07]  /*1570*/  MOV R9, 0x1590 ;  /* 0x0000159000097802 */ /* 0x000fce0000000f00 */
[----:B------:R-:W-:Y:S05]  /*1580*/  CALL.REL.NOINC `($__internal_14_$__cuda_sm20_div_u64) ;  /* 0x0000001400087944 */ /* 0x000fea0003c00000 */
[----:B------:R-:W-:Y:S01]  /*1590*/  IADD3 R9, PT, PT, -R20, RZ, RZ ;  /* 0x000000ff14097210 */ /* 0x000fe20007ffe1ff */
[----:B------:R-:W-:-:S04]  /*15a0*/  IMAD.MOV.U32 R12, RZ, RZ, R20 ;  /* 0x000000ffff0c7224 */ /* 0x000fc800078e0014 */
[----:B------:R-:W-:-:S07]  /*15b0*/  IMAD R14, R18, R9, R14 ;  /* 0x00000009120e7224 */ /* 0x000fce00078e020e */
.L_x_221:
        /* <DEDUP_REMOVED lines=8> */
.L_x_205:
        /* <DEDUP_REMOVED lines=35> */
.L_x_224:
[----:B------:R-:W-:Y:S01]  /*1870*/  MOV R23, R12 ;  /* 0x0000000c00177202 */ /* 0x000fe20000000f00 */
[----:B------:R-:W-:Y:S01]  /*1880*/  IMAD.MOV.U32 R22, RZ, RZ, RZ ;  /* 0x000000ffff167224 */ /* 0x000fe200078e00ff */
        /* <DEDUP_REMOVED lines=8> */
.L_x_225:
        /* <DEDUP_REMOVED lines=33> */
.L_x_226:
[----:B------:R-:W-:Y:S01]  /*1b20*/  MOV R23, R12 ;  /* 0x0000000c00177202 */ /* 0x000fe20000000f00 */
[----:B------:R-:W-:Y:S01]  /*1b30*/  IMAD.MOV.U32 R22, RZ, RZ, R13 ;  /* 0x000000ffff167224 */ /* 0x000fe200078e000d */
[----:B------:R-:W-:Y:S01]  /*1b40*/  MOV R2, R10 ;  /* 0x0000000a00027202 */ /* 0x000fe20000000f00 */
[----:B------:R-:W-:Y:S01]  /*1b50*/  IMAD.MOV.U32 R0, RZ, RZ, R11 ;  /* 0x000000ffff007224 */ /* 0x000fe200078e000b */
[----:B------:R-:W-:-:S07]  /*1b60*/  MOV R9, 0x1b80 ;  /* 0x00001b8000097802 */ /* 0x000fce0000000f00 */
[----:B------:R-:W-:Y:S05]  /*1b70*/  CALL.REL.NOINC `($__internal_14_$__cuda_sm20_div_u64) ;  /* 0x0000000c008c7944 */ /* 0x000fea0003c00000 */
[----:B------:R-:W-:Y:S01]  /*1b80*/  IADD3 R7, PT, PT, -R20, RZ, RZ ;  /* 0x000000ff14077210 */ /* 0x000fe20007ffe1ff */
[----:B------:R-:W-:Y:S01]  /*1b90*/  IMAD.MOV.U32 R16, RZ, RZ, R20 ;  /* 0x000000ffff107224 */ /* 0x000fe200078e0014 */
[----:B------:R-:W-:-:S03]  /*1ba0*/  MOV R17, R21 ;  /* 0x0000001500117202 */ /* 0x000fc60000000f00 */
[----:B------:R-:W-:-:S07]  /*1bb0*/  IMAD R0, R10, R7, R12 ;  /* 0x000000070a007224 */ /* 0x000fce00078e020c */
.L_x_227:
        /* <DEDUP_REMOVED lines=33> */
.L_x_228:
        /* <DEDUP_REMOVED lines=10> */
.L_x_229:
        /* <DEDUP_REMOVED lines=32> */
.L_x_230:
[----:B------:R-:W-:Y:S01]  /*2070*/  IMAD.MOV.U32 R23, RZ, RZ, R10 ;  /* 0x000000ffff177224 */ /* 0x000fe200078e000a */
[----:B------:R-:W-:Y:S01]  /*2080*/  MOV R22, R11 ;  /* 0x0000000b00167202 */ /* 0x000fe20000000f00 */
[----:B------:R-:W-:Y:S01]  /*2090*/  IMAD.MOV.U32 R2, RZ, RZ, R14 ;  /* 0x000000ffff027224 */ /* 0x000fe200078e000e */
[----:B------:R-:W-:Y:S02]  /*20a0*/  MOV R0, R15 ;  /* 0x0000000f00007202 */ /* 0x000fe40000000f00 */
[----:B------:R-:W-:-:S07]  /*20b0*/  MOV R9, 0x20d0 ;  /* 0x000020d000097802 */ /* 0x000fce0000000f00 */
[----:B------:R-:W-:Y:S05]  /*20c0*/  CALL.REL.NOINC `($__internal_14_$__cuda_sm20_div_u64) ;  /* 0x0000000800387944 */ /* 0x000fea0003c00000 */
[----:B------:R-:W-:Y:S01]  /*20d0*/  IADD3 R7, PT, PT, -R20, RZ, RZ ;  /* 0x000000ff14077210 */ /* 0x000fe20007ffe1ff */
[----:B------:R-:W-:-:S04]  /*20e0*/  IMAD.MOV.U32 R12, RZ, RZ, R20 ;  /* 0x000000ffff0c7224 */ /* 0x000fc800078e0014 */
[----:B------:R-:W-:-:S07]  /*20f0*/  IMAD R10, R14, R7, R10 ;  /* 0x000000070e0a7224 */ /* 0x000fce00078e020a */
.L_x_231:
[----:B------:R-:W0:Y:S02]  /*2100*/  LDC R9, c[0x0][0x388] ;  /* 0x0000e200ff097b82 */ /* 0x000e240000000800 */
[----:B0-----:R-:W-:-:S06]  /*2110*/  IMAD.WIDE.U32 R16, R9, 0x8, R16 ;  /* 0x0000000809107825 */ /* 0x001fcc00078e0010 */
[----:B------:R-:W2:Y:S01]  /*2120*/  LDG.E R16, desc[UR4][R16.64] ;  /* 0x0000000410107981 */ /* 0x000ea2000c1e1900 */
[----:B------:R-:W-:Y:S01]  /*2130*/  IADD3 R6, PT, PT, R6, 0x4, RZ ;  /* 0x0000000406067810 */ /* 0x000fe20007ffe0ff */
[----:B--2---:R-:W-:-:S07]  /*2140*/  IMAD R25, R16, R10, R5 ;  /* 0x0000000a10197224 */ /* 0x004fce00078e0205 */
.L_x_223:
        /* <DEDUP_REMOVED lines=33> */
.L_x_233:
[----:B------:R-:W-:Y:S02]  /*2360*/  HFMA2 R22, -RZ, RZ, 0, 0 ;  /* 0x00000000ff167431 */ /* 0x000fe400000001ff */
        /* <DEDUP_REMOVED lines=9> */
.L_x_234:
        /* <DEDUP_REMOVED lines=32> */
.L_x_235:
[----:B------:R-:W-:Y:S01]  /*2600*/  MOV R23, R14 ;  /* 0x0000000e00177202 */ /* 0x000fe20000000f00 */
[----:B------:R-:W-:Y:S01]  /*2610*/  IMAD.MOV.U32 R2, RZ, RZ, R10 ;  /* 0x000000ffff027224 */ /* 0x000fe200078e000a */
[----:B------:R-:W-:Y:S02]  /*2620*/  MOV R22, R15 ;  /* 0x0000000f00167202 */ /* 0x000fe40000000f00 */
[----:B------:R-:W-:Y:S02]  /*2630*/  MOV R0, R11 ;  /* 0x0000000b00007202 */ /* 0x000fe40000000f00 */
[----:B------:R-:W-:-:S07]  /*2640*/  MOV R9, 0x2660 ;  /* 0x0000266000097802 */ /* 0x000fce0000000f00 */
[----:B------:R-:W-:Y:S05]  /*2650*/  CALL.REL.NOINC `($__internal_14_$__cuda_sm20_div_u64) ;  /* 0x0000000000d47944 */ /* 0x000fea0003c00000 */
[----:B------:R-:W-:-:S05]  /*2660*/  IADD3 R3, PT, PT, -R20, RZ, RZ ;  /* 0x000000ff14037210 */ /* 0x000fca0007ffe1ff */
[----:B------:R-:W-:-:S07]  /*2670*/  IMAD R10, R10, R3, R14 ;  /* 0x000000030a0a7224 */ /* 0x000fce00078e020e */
.L_x_236:
[----:B------:R-:W0:Y:S02]  /*2680*/  LDC R9, c[0x0][0x388] ;  /* 0x0000e200ff097b82 */ /* 0x000e240000000800 */
[----:B0-----:R-:W-:-:S06]  /*2690*/  IMAD.WIDE.U32 R2, R9, 0x8, R12 ;  /* 0x0000000809027825 */ /* 0x001fcc00078e000c */
[----:B------:R-:W2:Y:S01]  /*26a0*/  LDG.E R2, desc[UR4][R2.64] ;  /* 0x0000000402027981 */ /* 0x000ea2000c1e1900 */
[----:B------:R-:W-:Y:S01]  /*26b0*/  VIADD R6, R6, 0x2 ;  /* 0x0000000206067836 */ /* 0x000fe20000000000 */
[----:B------:R-:W-:Y:S01]  /*26c0*/  MOV R12, R20 ;  /* 0x00000014000c7202 */ /* 0x000fe20000000f00 */
[----:B--2---:R-:W-:-:S07]  /*26d0*/  IMAD R25, R2, R10, R25 ;  /* 0x0000000a02197224 */ /* 0x004fce00078e0219 */
.L_x_232:
        /* <DEDUP_REMOVED lines=28> */
.L_x_237:
[----:B------:R-:W-:-:S07]  /*28a0*/  MOV R0, 0x28c0 ;  /* 0x000028c000007802 */ /* 0x000fce0000000f00 */
[----:B------:R-:W-:Y:S05]  /*28b0*/  CALL.REL.NOINC `($__internal_15_$__cuda_sm20_rem_u64) ;  /* 0x0000000400547944 */ /* 0x000fea0003c00000 */
[----:B------:R-:W-:-:S07]  /*28c0*/  IMAD.MOV.U32 R5, RZ, RZ, R6 ;  /* 0x000000ffff057224 */ /* 0x000fce00078e0006 */
.L_x_238:
[----:B------:R-:W0:Y:S02]  /*28d0*/  LDC R7, c[0x0][0x388] ;  /* 0x0000e200ff077b82 */ /* 0x000e240000000800 */
[----:B0-----:R-:W-:-:S06]  /*28e0*/  IMAD.WIDE.U32 R2, R7, 0x8, R2 ;  /* 0x0000000807027825 */ /* 0x001fcc00078e0002 */
[----:B------:R-:W2:Y:S02]  /*28f0*/  LDG.E R2, desc[UR4][R2.64] ;  /* 0x0000000402027981 */ /* 0x000ea4000c1e1900 */
[----:B--2---:R-:W-:-:S07]  /*2900*/  IMAD R25, R2, R5, R25 ;  /* 0x0000000502197224 */ /* 0x004fce00078e0219 */
.L_x_204:
[----:B------:R-:W0:Y:S01]  /*2910*/  LDC.64 R2, c[0x0][0x3a0] ;  /* 0x0000e800ff027b82 */ /* 0x000e220000000a00 */
[----:B------:R-:W1:Y:S02]  /*2920*/  LDCU UR6, c[0x0][0x398] ;  /* 0x00007300ff0677ac */ /* 0x000e640008000800 */
[----:B-1----:R-:W-:Y:S01]  /*2930*/  IADD3 R25, PT, PT, R25, UR6, RZ ;  /* 0x0000000619197c10 */ /* 0x002fe2000fffe0ff */
[----:B------:R-:W1:Y:S04]  /*2940*/  LDCU.64 UR6, c[0x0][0x3a8] ;  /* 0x00007500ff0677ac */ /* 0x000e680008000a00 */
[----:B0-----:R-:W-:-:S06]  /*2950*/  IMAD.WIDE.U32 R2, R25, 0x2, R2 ;  /* 0x0000000219027825 */ /* 0x001fcc00078e0002 */
[----:B------:R-:W2:Y:S01]  /*2960*/  LDG.E.U16 R3, desc[UR4][R2.64] ;  /* 0x0000000402037981 */ /* 0x000ea2000c1e1500 */
[----:B-1----:R-:W-:-:S04]  /*2970*/  LEA R4, P0, R8, UR6, 0x1 ;  /* 0x0000000608047c11 */ /* 0x002fc8000f8008ff */
[----:B------:R-:W-:-:S05]  /*2980*/  LEA.HI.X R5, R8, UR7, RZ, 0x1, P0 ;  /* 0x0000000708057c11 */ /* 0x000fca00080f0cff */
[----:B--2---:R-:W-:Y:S01]  /*2990*/  STG.E.U16 desc[UR4][R4.64], R3 ;  /* 0x0000000304007986 */ /* 0x004fe2000c101504 */
[----:B------:R-:W-:Y:S05]  /*29a0*/  EXIT ;  /* 0x000000000000794d */ /* 0x000fea0003800000 */
        .weak           $__internal_14_$__cuda_sm20_div_u64
        .type           $__internal_14_$__cuda_sm20_div_u64,@function
        .size           $__internal_14_$__cuda_sm20_div_u64,($__internal_15_$__cuda_sm20_rem_u64 - $__internal_14_$__cuda_sm20_div_u64)
$__internal_14_$__cuda_sm20_div_u64:
        /* <DEDUP_REMOVED lines=69> */
[----:B------:R-:W-:Y:S06]  /*2e00*/  RET.REL.NODEC R22 `(copy_strided_f16) ;  /* 0xffffffd0167c7950 */ /* 0x000fec0003c3ffff */
        .weak           $__internal_15_$__cuda_sm20_rem_u64
        .type           $__internal_15_$__cuda_sm20_rem_u64,@function
        .size           $__internal_15_$__cuda_sm20_rem_u64,(.L_x_291 - $__internal_15_$__cuda_sm20_rem_u64)
$__internal_15_$__cuda_sm20_rem_u64:
        /* <DEDUP_REMOVED lines=58> */
[----:B------:R-:W-:Y:S06]  /*31b0*/  RET.REL.NODEC R4 `(copy_strided_f16) ;  /* 0xffffffcc04907950 */ /* 0x000fec0003c3ffff */
.L_x_239:
        /* <DEDUP_REMOVED lines=12> */
.L_x_291:


//--------------------- .text.copy_strided_bf16   --------------------------
	.section	.text.copy_strided_bf16,"ax",@progbits
	.align	128
        .global         copy_strided_bf16
        .type           copy_strided_bf16,@function
        .size           copy_strided_bf16,(.L_x_293 - copy_strided_bf16)
        .other          copy_strided_bf16,@"STO_CUDA_ENTRY STV_DEFAULT"
copy_strided_bf16:
.text.copy_strided_bf16:
        /* <DEDUP_REMOVED lines=27> */
.L_x_258:
        /* <DEDUP_REMOVED lines=28> */
.L_x_242:
[----:B------:R-:W-:Y:S02]  /*0370*/  HFMA2 R22, -RZ, RZ, 0, 0 ;  /* 0x00000000ff167431 */ /* 0x000fe400000001ff */
[----:B------:R-:W-:Y:S01]  /*0380*/  IMAD.MOV.U32 R23, RZ, RZ, R12 ;  /* 0x000000ffff177224 */ /* 0x000fe200078e000c */
[----:B------:R-:W-:Y:S01]  /*0390*/  MOV R0, R15 ;  /* 0x0000000f00007202 */ /* 0x000fe20000000f00 */
[----:B------:R-:W-:Y:S01]  /*03a0*/  IMAD.MOV.U32 R2, RZ, RZ, R14 ;  /* 0x000000ffff027224 */ /* 0x000fe200078e000e */
[----:B------:R-:W-:-:S07]  /*03b0*/  MOV R9, 0x3d0 ;  /* 0x000003d000097802 */ /* 0x000fce0000000f00 */
[----:B0-----:R-:W-:Y:S05]  /*03c0*/  CALL.REL.NOINC `($__internal_16_$__cuda_sm20_div_u64) ;  /* 0x0000002400787944 */ /* 0x001fea0003c00000 */
[----:B------:R-:W-:Y:S02]  /*03d0*/  IMAD.MOV R9, RZ, RZ, -R20 ;  /* 0x000000ffff097224 */ /* 0x000fe400078e0a14 */
[----:B------:R-:W-:Y:S02]  /*03e0*/  IMAD.MOV.U32 R15, RZ, RZ, R21 ;  /* 0x000000ffff0f7224 */ /* 0x000fe400078e0015 */
[----:B------:R-:W-:Y:S01]  /*03f0*/  IMAD R0, R14, R9, R12 ;  /* 0x000000090e007224 */ /* 0x000fe200078e020c */
[----:B------:R-:W-:-:S07]  /*0400*/  MOV R14, R20 ;  /* 0x00000014000e7202 */ /* 0x000fce0000000f00 */
.L_x_243:
        /* <DEDUP_REMOVED lines=31> */
.L_x_244:
[----:B------:R-:W-:Y:S01]  /*0600*/  IMAD.MOV.U32 R23, RZ, RZ, R14 ;  /* 0x000000ffff177224 */ /* 0x000fe200078e000e */
[----:B------:R-:W-:Y:S01]  /*0610*/  MOV R22, R15 ;  /* 0x0000000f00167202 */ /* 0x000fe20000000f00 */
[----:B------:R-:W-:Y:S01]  /*0620*/  IMAD.MOV.U32 R2, RZ, RZ, R12 ;  /* 0x000000ffff027224 */ /* 0x000fe200078e000c */
[----:B------:R-:W-:Y:S02]  /*0630*/  MOV R0, R13 ;  /* 0x0000000d00007202 */ /* 0x000fe40000000f00 */
[----:B------:R-:W-:-:S07]  /*0640*/  MOV R9, 0x660 ;  /* 0x0000066000097802 */ /* 0x000fce0000000f00 */
[----:B------:R-:W-:Y:S05]  /*0650*/  CALL.REL.NOINC `($__internal_16_$__cuda_sm20_div_u64) ;  /* 0x0000002000d47944 */ /* 0x000fea0003c00000 */
[----:B------:R-:W-:Y:S02]  /*0660*/  IMAD.MOV R9, RZ, RZ, -R20 ;  /* 0x000000ffff097224 */ /* 0x000fe400078e0a14 */
[----:B------:R-:W-:Y:S02]  /*0670*/  IMAD.MOV.U32 R15, RZ, RZ, R21 ;  /* 0x000000ffff0f7224 */ /* 0x000fe400078e0015 */
[----:B------:R-:W-:Y:S01]  /*0680*/  IMAD R0, R12, R9, R14 ;  /* 0x000000090c007224 */ /* 0x000fe200078e020e */
[----:B------:R-:W-:-:S07]  /*0690*/  MOV R14, R20 ;  /* 0x00000014000e7202 */ /* 0x000fce0000000f00 */
.L_x_245:
        /* <DEDUP_REMOVED lines=31> */
.L_x_246:
        /* <DEDUP_REMOVED lines=10> */
.L_x_247:
        /* <DEDUP_REMOVED lines=30> */
.L_x_248:
[----:B------:R-:W-:Y:S01]  /*0b10*/  MOV R23, R14 ;  /* 0x0000000e00177202 */ /* 0x000fe20000000f00 */
[----:B------:R-:W-:Y:S01]  /*0b20*/  IMAD.MOV.U32 R22, RZ, RZ, R15 ;  /* 0x000000ffff167224 */ /* 0x000fe200078e000f */
[----:B------:R-:W-:Y:S01]  /*0b30*/  MOV R2, R12 ;  /* 0x0000000c00027202 */ /* 0x000fe20000000f00 */
[----:B------:R-:W-:Y:S01]  /*0b40*/  IMAD.MOV.U32 R0, RZ, RZ, R13 ;  /* 0x000000ffff007224 */ /* 0x000fe200078e000d */
[----:B------:R-:W-:-:S07]  /*0b50*/  MOV R9, 0xb70 ;  /* 0x00000b7000097802 */ /* 0x000fce0000000f00 */
[----:B------:R-:W-:Y:S05]  /*0b60*/  CALL.REL.NOINC `($__internal_16_$__cuda_sm20_div_u64) ;  /* 0x0000001c00907944 */ /* 0x000fea0003c00000 */
[----:B------:R-:W-:Y:S02]  /*0b70*/  IADD3 R9, PT, PT, -R20, RZ, RZ ;  /* 0x000000ff14097210 */ /* 0x000fe40007ffe1ff */
[----:B------:R-:W-:-:S03]  /*0b80*/  MOV R15, R21 ;  /* 0x00000015000f7202 */ /* 0x000fc60000000f00 */
[----:B------:R-:W-:Y:S02]  /*0b90*/  IMAD R0, R12, R9, R14 ;  /* 0x000000090c007224 */ /* 0x000fe400078e020e */
[----:B------:R-:W-:-:S07]  /*0ba0*/  IMAD.MOV.U32 R14, RZ, RZ, R20 ;  /* 0x000000ffff0e7224 */ /* 0x000fce00078e0014 */
.L_x_249:
        /* <DEDUP_REMOVED lines=31> */
.L_x_250:
        /* <DEDUP_REMOVED lines=10> */
.L_x_251:
        /* <DEDUP_REMOVED lines=30> */
.L_x_252:
[----:B------:R-:W-:Y:S01]  /*1020*/  IMAD.MOV.U32 R23, RZ, RZ, R14 ;  /* 0x000000ffff177224 */ /* 0x000fe200078e000e */
[----:B------:R-:W-:Y:S01]  /*1030*/  MOV R22, R15 ;  /* 0x0000000f00167202 */ /* 0x000fe20000000f00 */
[----:B------:R-:W-:Y:S01]  /*1040*/  IMAD.MOV.U32 R2, RZ, RZ, R12 ;  /* 0x000000ffff027224 */ /* 0x000fe200078e000c */
[----:B------:R-:W-:Y:S02]  /*1050*/  MOV R0, R13 ;  /* 0x0000000d00007202 */ /* 0x000fe40000000f00 */
[----:B------:R-:W-:-:S07]  /*1060*/  MOV R9, 0x1080 ;  /* 0x0000108000097802 */ /* 0x000fce0000000f00 */
[----:B------:R-:W-:Y:S05]  /*1070*/  CALL.REL.NOINC `($__internal_16_$__cuda_sm20_div_u64) ;  /* 0x00000018004c7944 */ /* 0x000fea0003c00000 */
[----:B------:R-:W-:Y:S01]  /*1080*/  IMAD.MOV R9, RZ, RZ, -R20 ;  /* 0x000000ffff097224 */ /* 0x000fe200078e0a14 */
[----:B------:R-:W-:Y:S01]  /*1090*/  MOV R16, R20 ;  /* 0x0000001400107202 */ /* 0x000fe20000000f00 */
[----:B------:R-:W-:Y:S02]  /*10a0*/  IMAD.MOV.U32 R17, RZ, RZ, R21 ;  /* 0x000000ffff117224 */ /* 0x000fe400078e0015 */
[----:B------:R-:W-:-:S07]  /*10b0*/  IMAD R0, R12, R9, R14 ;  /* 0x000000090c007224 */ /* 0x000fce00078e020e */
.L_x_253:
        /* <DEDUP_REMOVED lines=31> */
.L_x_254:
        /* <DEDUP_REMOVED lines=10> */
.L_x_255:
        /* <DEDUP_REMOVED lines=30> */
.L_x_256:
[----:B------:R-:W-:Y:S01]  /*1530*/  MOV R23, R14 ;  /* 0x0000000e00177202 */ /* 0x000fe20000000f00 */
[----:B------:R-:W-:Y:S01]  /*1540*/  IMAD.MOV.U32 R22, RZ, RZ, R15 ;  /* 0x000000ffff167224 */ /* 0x000fe200078e000f */
[----:B------:R-:W-:Y:S01]  /*1550*/  MOV R2, R18 ;  /* 0x0000001200027202 */ /* 0x000fe20000000f00 */
[----:B------:R-:W-:Y:S01]  /*1560*/  IMAD.MOV.U32 R0, RZ, RZ, R19 ;  /* 0x000000ffff007224 */ /* 0x000fe200078e0013 */
[----:B------:R-:W-:-:S07]  /*1570*/  MOV R9, 0x1590 ;  /* 0x0000159000097802 */ /* 0x000fce0000000f00 */
[----:B------:R-:W-:Y:S05]  /*1580*/  CALL.REL.NOINC `($__internal_16_$__cuda_sm20_div_u64) ;  /* 0x0000001400087944 */ /* 0x000fea0003c00000 */
[----:B------:R-:W-:Y:S01]  /*1590*/  IADD3 R9, PT, PT, -R20, RZ, RZ ;  /* 0x000000ff14097210 */ /* 0x000fe20007ffe1ff */
[----:B------:R-:W-:-:S04]  /*15a0*/  IMAD.MOV.U32 R12, RZ, RZ, R20 ;  /* 0x000000ffff0c7224 */ /* 0x000fc800078e0014 */
[----:B------:R-:W-:-:S07]  /*15b0*/  IMAD R14, R18, R9, R14 ;  /* 0x00000009120e7224 */ /* 0x000fce00078e020e */
.L_x_257:
        /* <DEDUP_REMOVED lines=8> */
.L_x_241:
        /* <DEDUP_REMOVED lines=35> */
.L_x_260:
[----:B------:R-:W-:Y:S01]  /*1870*/  MOV R23, R12 ;  /* 0x0000000c00177202 */ /* 0x000fe20000000f00 */
[----:B------:R-:W-:Y:S01]  /*1880*/  IMAD.MOV.U32 R22, RZ, RZ, RZ ;  /* 0x000000ffff167224 */ /* 0x000fe200078e00ff */
        /* <DEDUP_REMOVED lines=8> */
.L_x_261:
        /* <DEDUP_REMOVED lines=33> */
.L_x_262:
[----:B------:R-:W-:Y:S01]  /*1b20*/  MOV R23, R12 ;  /* 0x0000000c00177202 */ /* 0x000fe20000000f00 */
[----:B------:R-:W-:Y:S01]  /*1b30*/  IMAD.MOV.U32 R22, RZ, RZ, R13 ;  /* 0x000000ffff167224 */ /* 0x000fe200078e000d */
[----:B------:R-:W-:Y:S01]  /*1b40*/  MOV R2, R10 ;  /* 0x0000000a00027202 */ /* 0x000fe20000000f00 */
[----:B------:R-:W-:Y:S01]  /*1b50*/  IMAD.MOV.U32 R0, RZ, RZ, R11 ;  /* 0x000000ffff007224 */ /* 0x000fe200078e000b */
[----:B------:R-:W-:-:S07]  /*1b60*/  MOV R9, 0x1b80 ;  /* 0x00001b8000097802 */ /* 0x000fce0000000f00 */
[----:B------:R-:W-:Y:S05]  /*1b70*/  CALL.REL.NOINC `($__internal_16_$__cuda_sm20_div_u64) ;  /* 0x0000000c008c7944 */ /* 0x000fea0003c00000 */
[----:B------:R-:W-:Y:S01]  /*1b80*/  IADD3 R7, PT, PT, -R20, RZ, RZ ;  /* 0x000000ff14077210 */ /* 0x000fe20007ffe1ff */
[----:B------:R-:W-:Y:S01]  /*1b90*/  IMAD.MOV.U32 R16, RZ, RZ, R20 ;  /* 0x000000ffff107224 */ /* 0x000fe200078e0014 */
[----:B------:R-:W-:-:S03]  /*1ba0*/  MOV R17, R21 ;  /* 0x0000001500117202 */ /* 0x000fc60000000f00 */
[----:B------:R-:W-:-:S07]  /*1bb0*/  IMAD R0, R10, R7, R12 ;  /* 0x000000070a007224 */ /* 0x000fce00078e020c */
.L_x_263:
        /* <DEDUP_REMOVED lines=33> */
.L_x_264:
        /* <DEDUP_REMOVED lines=10> */
.L_x_265:
        /* <DEDUP_REMOVED lines=32> */
.L_x_266:
[----:B------:R-:W-:Y:S01]  /*2070*/  IMAD.MOV.U32 R23, RZ, RZ, R10 ;  /* 0x000000ffff177224 */ /* 0x000fe200078e000a */
[----:B------:R-:W-:Y:S01]  /*2080*/  MOV R22, R11 ;  /* 0x0000000b00167202 */ /* 0x000fe20000000f00 */
[----:B------:R-:W-:Y:S01]  /*2090*/  IMAD.MOV.U32 R2, RZ, RZ, R14 ;  /* 0x000000ffff027224 */ /* 0x000fe200078e000e */
[----:B------:R-:W-:Y:S02]  /*20a0*/  MOV R0, R15 ;  /* 0x0000000f00007202 */ /* 0x000fe40000000f00 */
[----:B------:R-:W-:-:S07]  /*20b0*/  MOV R9, 0x20d0 ;  /* 0x000020d000097802 */ /* 0x000fce0000000f00 */
[----:B------:R-:W-:Y:S05]  /*20c0*/  CALL.REL.NOINC `($__internal_16_$__cuda_sm20_div_u64) ;  /* 0x0000000800387944 */ /* 0x000fea0003c00000 */
[----:B------:R-:W-:Y:S01]  /*20d0*/  IADD3 R7, PT, PT, -R20, RZ, RZ ;  /* 0x000000ff14077210 */ /* 0x000fe20007ffe1ff */
[----:B------:R-:W-:-:S04]  /*20e0*/  IMAD.MOV.U32 R12, RZ, RZ, R20 ;  /* 0x000000ffff0c7224 */ /* 0x000fc800078e0014 */
[----:B------:R-:W-:-:S07]  /*20f0*/  IMAD R10, R14, R7, R10 ;  /* 0x000000070e0a7224 */ /* 0x000fce00078e020a */
.L_x_267:
[----:B------:R-:W0:Y:S02]  /*2100*/  LDC R9, c[0x0][0x388] ;  /* 0x0000e200ff097b82 */ /* 0x000e240000000800 */
[----:B0-----:R-:W-:-:S06]  /*2110*/  IMAD.WIDE.U32 R16, R9, 0x8, R16 ;  /* 0x0000000809107825 */ /* 0x001fcc00078e0010 */
[----:B------:R-:W2:Y:S01]  /*2120*/  LDG.E R16, desc[UR4][R16.64] ;  /* 0x0000000410107981 */ /* 0x000ea2000c1e1900 */
[----:B------:R-:W-:Y:S01]  /*2130*/  IADD3 R6, PT, PT, R6, 0x4, RZ ;  /* 0x0000000406067810 */ /* 0x000fe20007ffe0ff */
[----:B--2---:R-:W-:-:S07]  /*2140*/  IMAD R25, R16, R10, R5 ;  /* 0x0000000a10197224 */ /* 0x004fce00078e0205 */
.L_x_259:
        /* <DEDUP_REMOVED lines=33> */
.L_x_269:
[----:B------:R-:W-:Y:S02]  /*2360*/  HFMA2 R22, -RZ, RZ, 0, 0 ;  /* 0x00000000ff167431 */ /* 0x000fe400000001ff */
        /* <DEDUP_REMOVED lines=9> */
.L_x_270:
        /* <DEDUP_REMOVED lines=32> */
.L_x_271:
[----:B------:R-:W-:Y:S01]  /*2600*/  MOV R23, R14 ;  /* 0x0000000e00177202 */ /* 0x000fe20000000f00 */
[----:B------:R-:W-:Y:S01]  /*2610*/  IMAD.MOV.U32 R2, RZ, RZ, R10 ;  /* 0x000000ffff027224 */ /* 0x000fe200078e000a */
[----:B------:R-:W-:Y:S02]  /*2620*/  MOV R22, R15 ;  /* 0x0000000f00167202 */ /* 0x000fe40000000f00 */
[----:B------:R-:W-:Y:S02]  /*2630*/  MOV R0, R11 ;  /* 0x0000000b00007202 */ /* 0x000fe40000000f00 */
[----:B------:R-:W-:-:S07]  /*2640*/  MOV R9, 0x2660 ;  /* 0x0000266000097802 */ /* 0x000fce0000000f00 */
[----:B------:R-:W-:Y:S05]  /*2650*/  CALL.REL.NOINC `($__internal_16_$__cuda_sm20_div_u64) ;  /* 0x0000000000d47944 */ /* 0x000fea0003c00000 */
[----:B------:R-:W-:-:S05]  /*2660*/  IADD3 R3, PT, PT, -R20, RZ, RZ ;  /* 0x000000ff14037210 */ /* 0x000fca0007ffe1ff */
[----:B------:R-:W-:-:S07]  /*2670*/  IMAD R10, R10, R3, R14 ;  /* 0x000000030a0a7224 */ /* 0x000fce00078e020e */
.L_x_272:
[----:B------:R-:W0:Y:S02]  /*2680*/  LDC R9, c[0x0][0x388] ;  /* 0x0000e200ff097b82 */ /* 0x000e240000000800 */
[----:B0-----:R-:W-:-:S06]  /*2690*/  IMAD.WIDE.U32 R2, R9, 0x8, R12 ;  /* 0x0000000809027825 */ /* 0x001fcc00078e000c */
[----:B------:R-:W2:Y:S01]  /*26a0*/  LDG.E R2, desc[UR4][R2.64] ;  /* 0x0000000402027981 */ /* 0x000ea2000c1e1900 */
[----:B------:R-:W-:Y:S01]  /*26b0*/  VIADD R6, R6, 0x2 ;  /* 0x0000000206067836 */ /* 0x000fe20000000000 */
[----:B------:R-:W-:Y:S01]  /*26c0*/  MOV R12, R20 ;  /* 0x00000014000c7202 */ /* 0x000fe20000000f00 */
[----:B--2---:R-:W-:-:S07]  /*26d0*/  IMAD R25, R2, R10, R25 ;  /* 0x0000000a02197224 */ /* 0x004fce00078e0219 */
.L_x_268:
        /* <DEDUP_REMOVED lines=28> */
.L_x_273:
[----:B------:R-:W-:-:S07]  /*28a0*/  MOV R0, 0x28c0 ;  /* 0x000028c000007802 */ /* 0x000fce0000000f00 */
[----:B------:R-:W-:Y:S05]  /*28b0*/  CALL.REL.NOINC `($__internal_17_$__cuda_sm20_rem_u64) ;  /* 0x0000000400547944 */ /* 0x000fea0003c00000 */
[----:B------:R-:W-:-:S07]  /*28c0*/  IMAD.MOV.U32 R5, RZ, RZ, R6 ;  /* 0x000000ffff057224 */ /* 0x000fce00078e0006 */
.L_x_274:
[----:B------:R-:W0:Y:S02]  /*28d0*/  LDC R7, c[0x0][0x388] ;  /* 0x0000e200ff077b82 */ /* 0x000e240000000800 */
[----:B0-----:R-:W-:-:S06]  /*28e0*/  IMAD.WIDE.U32 R2, R7, 0x8, R2 ;  /* 0x0000000807027825 */ /* 0x001fcc00078e0002 */
[----:B------:R-:W2:Y:S02]  /*28f0*/  LDG.E R2, desc[UR4][R2.64] ;  /* 0x0000000402027981 */ /* 0x000ea4000c1e1900 */
[----:B--2---:R-:W-:-:S07]  /*2900*/  IMAD R25, R2, R5, R25 ;  /* 0x0000000502197224 */ /* 0x004fce00078e0219 */
.L_x_240:
        /* <DEDUP_REMOVED lines=10> */
        .weak           $__internal_16_$__cuda_sm20_div_u64
        .type           $__internal_16_$__cuda_sm20_div_u64,@function
        .size           $__internal_16_$__cuda_sm20_div_u64,($__internal_17_$__cuda_sm20_rem_u64 - $__internal_16_$__cuda_sm20_div_u64)
$__internal_16_$__cuda_sm20_div_u64:
        /* <DEDUP_REMOVED lines=69> */
[----:B------:R-:W-:Y:S06]  /*2e00*/  RET.REL.NODEC R22 `(copy_strided_bf16) ;  /* 0xffffffd0167c7950 */ /* 0x000fec0003c3ffff */
        .weak           $__internal_17_$__cuda_sm20_rem_u64
        .type           $__internal_17_$__cuda_sm20_rem_u64,@function
        .size           $__internal_17_$__cuda_sm20_rem_u64,(.L_x_293 - $__internal_17_$__cuda_sm20_rem_u64)
$__internal_17_$__cuda_sm20_rem_u64:
        /* <DEDUP_REMOVED lines=58> */
[----:B------:R-:W-:Y:S06]  /*31b0*/  RET.REL.NODEC R4 `(copy_strided_bf16) ;  /* 0xffffffcc04907950 */ /* 0x000fec0003c3ffff */
.L_x_275:
        /* <DEDUP_REMOVED lines=12> */
.L_x_293:


//--------------------- .nv.shared.reserved.0     --------------------------
	.section	.nv.shared.reserved.0,"aw",@nobits
	.weak		__nv_reservedSMEM_offset_0_alias
	.size		__nv_reservedSMEM_offset_0_alias, 0, 64
	.other		__nv_reservedSMEM_offset_0_alias,@"STO_CUDA_RESERVED_SHARED STV_DEFAULT"
__nv_reservedSMEM_offset_0_alias:
	.zero		0
	.zero		64


//--------------------- .nv.constant0.transpose_f64 --------------------------
	.section	.nv.constant0.transpose_f64,"a",@progbits
	.sectionflags	@""
	.align	4
.nv.constant0.transpose_f64:
	.zero		944


//--------------------- .nv.constant0.transpose_f32 --------------------------
	.section	.nv.constant0.transpose_f32,"a",@progbits
	.sectionflags	@""
	.align	4
.nv.constant0.transpose_f32:
	.zero		944


//--------------------- .nv.constant0.transpose_i64 --------------------------
	.section	.nv.constant0.transpose_i64,"a",@progbits
	.sectionflags	@""
	.align	4
.nv.constant0.transpose_i64:
	.zero		944


//--------------------- .nv.constant0.transpose_u8 --------------------------
	.section	.nv.constant0.transpose_u8,"a",@progbits
	.sectionflags	@""
	.align	4
.nv.constant0.transpose_u8:
	.zero		944


//--------------------- .nv.constant0.transpose_f16 --------------------------
	.section	.nv.constant0.transpose_f16,"a",@progbits
	.sectionflags	@""
	.align	4
.nv.constant0.transpose_f16:
	.zero		944


//--------------------- .nv.constant0.transpose_bf16 --------------------------
	.section	.nv.constant0.transpose_bf16,"a",@progbits
	.sectionflags	@""
	.align	4
.nv.constant0.transpose_bf16:
	.zero		944


//--------------------- .nv.constant0.copy_strided_f64 --------------------------
	.section	.nv.constant0.copy_strided_f64,"a",@progbits
	.sectionflags	@""
	.align	4
.nv.constant0.copy_strided_f64:
	.zero		944


//--------------------- .nv.constant0.copy_strided_f32 --------------------------
	.section	.nv.constant0.copy_strided_f32,"a",@progbits
	.sectionflags	@""
	.align	4
.nv.constant0.copy_strided_f32:
	.zero		944


//--------------------- .nv.constant0.copy_strided_i64 --------------------------
	.section	.nv.constant0.copy_strided_i64,"a",@progbits
	.sectionflags	@""
	.align	4
.nv.constant0.copy_strided_i64:
	.zero		944


//--------------------- .nv.constant0.copy_strided_u8 --------------------------
	.section	.nv.constant0.copy_strided_u8,"a",@progbits
	.sectionflags	@""
	.align	4
.nv.constant0.copy_strided_u8:
	.zero		944


//--------------------- .nv.constant0.copy_strided_f16 --------------------------
	.section	.nv.constant0.copy_strided_f16,"a",@progbits
	.sectionflags	@""
	.align	4
.nv.constant0.copy_strided_f16:
	.zero		944


//--------------------- .nv.constant0.copy_strided_bf16 --------------------------
	.section	.nv.constant0.copy_strided_bf16,"a",@progbits
	.sectionflags	@""
	.align	4
.nv.constant0.copy_strided_bf16:
	.zero		944


//--------------------- SYMBOLS --------------------------

	.type		.nv.reservedSmem.offset0,@object
	.size		.nv.reservedSmem.offset0,0x4
